	.target	sm_90a

	.elftype	@"ET_EXEC"


//--------------------- .note.nv.tkinfo           --------------------------
	.section	.note.nv.tkinfo,"",@"SHT_NOTE"
	.sectionflags	@"SHF_NOTE_NV_TKINFO"
	.tkinfo
        /*0018*/ 	.word	0x00000002
        /*0030*/ 	.string	""
        /*0030*/ 	.string	"ptxas"
        /*0030*/ 	.string	"Cuda compilation tools, release 13.0, V13.0.88"
        /*0030*/ 	.string	"Build cuda_13.0.r13.0/compiler.36424714_0"
        /*0030*/ 	.string	"-arch sm_90a -m 64 "



//--------------------- .note.nv.cuinfo           --------------------------
	.section	.note.nv.cuinfo,"",@"SHT_NOTE"
	.sectionflags	@"SHF_NOTE_NV_CUINFO"
        /*0018*/ 	.short	0x0002
        /*001a*/ 	.short	0x005a
        /*001c*/ 	.short	0x0082
	.zero		2


//--------------------- .nv.info                  --------------------------
	.section	.nv.info,"",@"SHT_CUDA_INFO"
	.align	4


	//----- nvinfo : EIATTR_REGCOUNT
	.align		4
        /*0000*/ 	.byte	0x04, 0x2f
        /*0002*/ 	.short	(.L_18 - .L_17)
	.align		4
.L_17:
        /*0004*/ 	.word	index@(_ZN7cutlass13device_kernelINS_4gemm6kernel13GemmUniversalIN4cute5tupleIJiiiiEEENS1_10collective13CollectiveMmaINS1_34MainloopSm90TmaGmmaWarpSpecializedILi4ENS5_IJNS4_1CILi1EEESB_SB_EEENS1_35KernelTmaWarpSpecializedCooperativeEEENS5_IJNSA_ILi256EEENSA_ILi64EEESG_EEENS_10bfloat16_tENS5_IJlSB_lEEESI_SJ_NS4_8TiledMMAINS4_8MMA_AtomIJNS4_4SM904GMMA27MMA_64x64x16_F32BF16BF16_SSILNSN_5MajorE0ELSP_0ELNSN_7ScaleInE1ELSQ_1EEEEEENS4_6LayoutINS5_IJNSA_ILi2EEESB_SB_EEENS5_IJSB_NSA_ILi0EEESW_EEEEENS5_IJNS4_10UnderscoreESZ_SZ_EEEEENS4_13SM90_TMA_LOADENS4_14ComposedLayoutINS4_7SwizzleILi3ELi4ELi3EEENS4_18smem_ptr_flag_bitsILi16EEENST_INS5_IJNSA_ILi8EEESG_EEENS5_IJSG_SB_EEEEEEEvNS4_8identityES12_S1C_vS1D_EENS_8epilogue10collective18CollectiveEpilogueINS1F_22Sm90TmaWarpSpecializedILi4ELi2ELi16ELb1ELb0EEEJSH_NS5_IJNSA_ILi128EEENSA_ILi32EEEEEESI_SJ_SI_SJ_NS1F_6fusion15FusionCallbacksIS1J_NS1N_13LinCombEltActINS1F_6thread4SiLuESI_fSI_fLNS_15FloatRoundStyleE2EEESH_S1M_JEEES12_NS13_INS14_ILi2ELi4ELi3EEES17_NST_INS5_IJS18_S1L_EEENS5_IJS1L_SB_EEEEEEENS4_17SM75_U32x4_LDSM_NENS4_14SM90_TMA_STOREES1Z_NS4_17SM90_U32x4_STSM_NENS4_9Copy_AtomIJS22_NS_6half_tEEEEvEEEvvEEEEvNT_6ParamsE)
        /*0008*/ 	.word	0x000000a8


	//----- nvinfo : EIATTR_FRAME_SIZE
	.align		4
.L_18:
        /*000c*/ 	.byte	0x04, 0x11
        /*000e*/ 	.short	(.L_20 - .L_19)
	.align		4
.L_19:
        /*0010*/ 	.word	index@($__internal_0_$__cuda_sm20_rcp_rn_f32_slowpath)
        /*0014*/ 	.word	0x00000000


	//----- nvinfo : EIATTR_FRAME_SIZE
	.align		4
.L_20:
        /*0018*/ 	.byte	0x04, 0x11
        /*001a*/ 	.short	(.L_22 - .L_21)
	.align		4
.L_21:
        /*001c*/ 	.word	index@(_ZN7cutlass13device_kernelINS_4gemm6kernel13GemmUniversalIN4cute5tupleIJiiiiEEENS1_10collective13CollectiveMmaINS1_34MainloopSm90TmaGmmaWarpSpecializedILi4ENS5_IJNS4_1CILi1EEESB_SB_EEENS1_35KernelTmaWarpSpecializedCooperativeEEENS5_IJNSA_ILi256EEENSA_ILi64EEESG_EEENS_10bfloat16_tENS5_IJlSB_lEEESI_SJ_NS4_8TiledMMAINS4_8MMA_AtomIJNS4_4SM904GMMA27MMA_64x64x16_F32BF16BF16_SSILNSN_5MajorE0ELSP_0ELNSN_7ScaleInE1ELSQ_1EEEEEENS4_6LayoutINS5_IJNSA_ILi2EEESB_SB_EEENS5_IJSB_NSA_ILi0EEESW_EEEEENS5_IJNS4_10UnderscoreESZ_SZ_EEEEENS4_13SM90_TMA_LOADENS4_14ComposedLayoutINS4_7SwizzleILi3ELi4ELi3EEENS4_18smem_ptr_flag_bitsILi16EEENST_INS5_IJNSA_ILi8EEESG_EEENS5_IJSG_SB_EEEEEEEvNS4_8identityES12_S1C_vS1D_EENS_8epilogue10collective18CollectiveEpilogueINS1F_22Sm90TmaWarpSpecializedILi4ELi2ELi16ELb1ELb0EEEJSH_NS5_IJNSA_ILi128EEENSA_ILi32EEEEEESI_SJ_SI_SJ_NS1F_6fusion15FusionCallbacksIS1J_NS1N_13LinCombEltActINS1F_6thread4SiLuESI_fSI_fLNS_15FloatRoundStyleE2EEESH_S1M_JEEES12_NS13_INS14_ILi2ELi4ELi3EEES17_NST_INS5_IJS18_S1L_EEENS5_IJS1L_SB_EEEEEEENS4_17SM75_U32x4_LDSM_NENS4_14SM90_TMA_STOREES1Z_NS4_17SM90_U32x4_STSM_NENS4_9Copy_AtomIJS22_NS_6half_tEEEEvEEEvvEEEEvNT_6ParamsE)
        /*0020*/ 	.word	0x00000000


	//----- nvinfo : EIATTR_MIN_STACK_SIZE
	.align		4
.L_22:
        /*0024*/ 	.byte	0x04, 0x12
        /*0026*/ 	.short	(.L_24 - .L_23)
	.align		4
.L_23:
        /*0028*/ 	.word	index@(_ZN7cutlass13device_kernelINS_4gemm6kernel13GemmUniversalIN4cute5tupleIJiiiiEEENS1_10collective13CollectiveMmaINS1_34MainloopSm90TmaGmmaWarpSpecializedILi4ENS5_IJNS4_1CILi1EEESB_SB_EEENS1_35KernelTmaWarpSpecializedCooperativeEEENS5_IJNSA_ILi256EEENSA_ILi64EEESG_EEENS_10bfloat16_tENS5_IJlSB_lEEESI_SJ_NS4_8TiledMMAINS4_8MMA_AtomIJNS4_4SM904GMMA27MMA_64x64x16_F32BF16BF16_SSILNSN_5MajorE0ELSP_0ELNSN_7ScaleInE1ELSQ_1EEEEEENS4_6LayoutINS5_IJNSA_ILi2EEESB_SB_EEENS5_IJSB_NSA_ILi0EEESW_EEEEENS5_IJNS4_10UnderscoreESZ_SZ_EEEEENS4_13SM90_TMA_LOADENS4_14ComposedLayoutINS4_7SwizzleILi3ELi4ELi3EEENS4_18smem_ptr_flag_bitsILi16EEENST_INS5_IJNSA_ILi8EEESG_EEENS5_IJSG_SB_EEEEEEEvNS4_8identityES12_S1C_vS1D_EENS_8epilogue10collective18CollectiveEpilogueINS1F_22Sm90TmaWarpSpecializedILi4ELi2ELi16ELb1ELb0EEEJSH_NS5_IJNSA_ILi128EEENSA_ILi32EEEEEESI_SJ_SI_SJ_NS1F_6fusion15FusionCallbacksIS1J_NS1N_13LinCombEltActINS1F_6thread4SiLuESI_fSI_fLNS_15FloatRoundStyleE2EEESH_S1M_JEEES12_NS13_INS14_ILi2ELi4ELi3EEES17_NST_INS5_IJS18_S1L_EEENS5_IJS1L_SB_EEEEEEENS4_17SM75_U32x4_LDSM_NENS4_14SM90_TMA_STOREES1Z_NS4_17SM90_U32x4_STSM_NENS4_9Copy_AtomIJS22_NS_6half_tEEEEvEEEvvEEEEvNT_6ParamsE)
        /*002c*/ 	.word	0x00000000
.L_24:


//--------------------- .nv.compat                --------------------------
	.section	.nv.compat,"",@"SHT_CUDA_COMPAT_INFO"
	.align	4
        /*0000*/ 	.byte	0x02, 0x09, 0x01, 0x00, 0x02, 0x02, 0x04, 0x00, 0x02, 0x05, 0x05, 0x00, 0x03, 0x07, 0x01, 0x01
        /*0010*/ 	.byte	0x02, 0x03, 0x01, 0x00, 0x02, 0x06, 0x01, 0x00, 0x04, 0x0b, 0x08, 0x00, 0x00, 0x00, 0x00, 0x00
        /*0020*/ 	.byte	0x00, 0x00, 0x00, 0x00


//--------------------- .nv.info._ZN7cutlass13device_kernelINS_4gemm6kernel13GemmUniversalIN4cute5tupleIJiiiiEEENS1_10collective13CollectiveMmaINS1_34MainloopSm90TmaGmmaWarpSpecializedILi4ENS5_IJNS4_1CILi1EEESB_SB_EEENS1_35KernelTmaWarpSpecializedCooperativeEEENS5_IJNSA_ILi256EEENSA_ILi64EEESG_EEENS_10bfloat16_tENS5_IJlSB_lEEESI_SJ_NS4_8TiledMMAINS4_8MMA_AtomIJNS4_4SM904GMMA27MMA_64x64x16_F32BF16BF16_SSILNSN_5MajorE0ELSP_0ELNSN_7ScaleInE1ELSQ_1EEEEEENS4_6LayoutINS5_IJNSA_ILi2EEESB_SB_EEENS5_IJSB_NSA_ILi0EEESW_EEEEENS5_IJNS4_10UnderscoreESZ_SZ_EEEEENS4_13SM90_TMA_LOADENS4_14ComposedLayoutINS4_7SwizzleILi3ELi4ELi3EEENS4_18smem_ptr_flag_bitsILi16EEENST_INS5_IJNSA_ILi8EEESG_EEENS5_IJSG_SB_EEEEEEEvNS4_8identityES12_S1C_vS1D_EENS_8epilogue10collective18CollectiveEpilogueINS1F_22Sm90TmaWarpSpecializedILi4ELi2ELi16ELb1ELb0EEEJSH_NS5_IJNSA_ILi128EEENSA_ILi32EEEEEESI_SJ_SI_SJ_NS1F_6fusion15FusionCallbacksIS1J_NS1N_13LinCombEltActINS1F_6thread4SiLuESI_fSI_fLNS_15FloatRoundStyleE2EEESH_S1M_JEEES12_NS13_INS14_ILi2ELi4ELi3EEES17_NST_INS5_IJS18_S1L_EEENS5_IJS1L_SB_EEEEEEENS4_17SM75_U32x4_LDSM_NENS4_14SM90_TMA_STOREES1Z_NS4_17SM90_U32x4_STSM_NENS4_9Copy_AtomIJS22_NS_6half_tEEEEvEEEvvEEEEvNT_6ParamsE --------------------------
	.section	.nv.info._ZN7cutlass13device_kernelINS_4gemm6kernel13GemmUniversalIN4cute5tupleIJiiiiEEENS1_10collective13CollectiveMmaINS1_34MainloopSm90TmaGmmaWarpSpecializedILi4ENS5_IJNS4_1CILi1EEESB_SB_EEENS1_35KernelTmaWarpSpecializedCooperativeEEENS5_IJNSA_ILi256EEENSA_ILi64EEESG_EEENS_10bfloat16_tENS5_IJlSB_lEEESI_SJ_NS4_8TiledMMAINS4_8MMA_AtomIJNS4_4SM904GMMA27MMA_64x64x16_F32BF16BF16_SSILNSN_5MajorE0ELSP_0ELNSN_7ScaleInE1ELSQ_1EEEEEENS4_6LayoutINS5_IJNSA_ILi2EEESB_SB_EEENS5_IJSB_NSA_ILi0EEESW_EEEEENS5_IJNS4_10UnderscoreESZ_SZ_EEEEENS4_13SM90_TMA_LOADENS4_14ComposedLayoutINS4_7SwizzleILi3ELi4ELi3EEENS4_18smem_ptr_flag_bitsILi16EEENST_INS5_IJNSA_ILi8EEESG_EEENS5_IJSG_SB_EEEEEEEvNS4_8identityES12_S1C_vS1D_EENS_8epilogue10collective18CollectiveEpilogueINS1F_22Sm90TmaWarpSpecializedILi4ELi2ELi16ELb1ELb0EEEJSH_NS5_IJNSA_ILi128EEENSA_ILi32EEEEEESI_SJ_SI_SJ_NS1F_6fusion15FusionCallbacksIS1J_NS1N_13LinCombEltActINS1F_6thread4SiLuESI_fSI_fLNS_15FloatRoundStyleE2EEESH_S1M_JEEES12_NS13_INS14_ILi2ELi4ELi3EEES17_NST_INS5_IJS18_S1L_EEENS5_IJS1L_SB_EEEEEEENS4_17SM75_U32x4_LDSM_NENS4_14SM90_TMA_STOREES1Z_NS4_17SM90_U32x4_STSM_NENS4_9Copy_AtomIJS22_NS_6half_tEEEEvEEEvvEEEEvNT_6ParamsE,"",@"SHT_CUDA_INFO"
	.sectionflags	@""
	.align	4


	//----- nvinfo : EIATTR_CUDA_API_VERSION
	.align		4
        /*0000*/ 	.byte	0x04, 0x37
        /*0002*/ 	.short	(.L_26 - .L_25)
.L_25:
        /*0004*/ 	.word	0x00000082


	//----- nvinfo : EIATTR_KPARAM_INFO
	.align		4
.L_26:
        /*0008*/ 	.byte	0x04, 0x17
        /*000a*/ 	.short	(.L_28 - .L_27)
.L_27:
        /*000c*/ 	.word	0x00000000
        /*0010*/ 	.short	0x0000
        /*0012*/ 	.short	0x0070
        /*0014*/ 	.byte	0x00, 0xf0, 0x01, 0x1c


	//----- nvinfo : EIATTR_SPARSE_MMA_MASK
	.align		4
.L_28:
        /*0018*/ 	.byte	0x03, 0x50
        /*001a*/ 	.short	0x0000


	//----- nvinfo : EIATTR_MAXREG_COUNT
	.align		4
        /*001c*/ 	.byte	0x03, 0x1b
        /*001e*/ 	.short	0x00a8


	//----- nvinfo : EIATTR_NUM_BARRIERS
	.align		4
        /*0020*/ 	.byte	0x02, 0x4c
        /*0022*/ 	.byte	0x02
	.zero		1


	//----- nvinfo : EIATTR_EXTERNS
	.align		4
        /*0024*/ 	.byte	0x04, 0x0f
        /*0026*/ 	.short	(.L_30 - .L_29)


	//   ....[0]....
	.align		4
.L_29:
        /*0028*/ 	.word	index@(__assertfail)


	//----- nvinfo : EIATTR_MERCURY_ISA_VERSION
	.align		4
.L_30:
        /*002c*/ 	.byte	0x03, 0x5f
        /*002e*/ 	.short	0x0101


	//----- nvinfo : EIATTR_INT_WARP_WIDE_INSTR_OFFSETS
	.align		4
        /*0030*/ 	.byte	0x04, 0x31
        /*0032*/ 	.short	(.L_32 - .L_31)


	//   ....[0]....
.L_31:
        /*0034*/ 	.word	0x000008c0


	//   ....[1]....
        /*0038*/ 	.word	0x000008d0


	//   ....[2]....
        /*003c*/ 	.word	0x00000950


	//----- nvinfo : EIATTR_COOP_GROUP_MASK_REGIDS
	.align		4
.L_32:
        /*0040*/ 	.byte	0x04, 0x29
        /*0042*/ 	.short	(.L_34 - .L_33)


	//   ....[0]....
.L_33:
        /*0044*/ 	.word	0xffffffff


	//   ....[1]....
        /*0048*/ 	.word	0xffffffff


	//   ....[2]....
        /*004c*/ 	.word	0xffffffff


	//   ....[3]....
        /*0050*/ 	.word	0xffffffff


	//   ....[4]....
        /*0054*/ 	.word	0xffffffff


	//   ....[5]....
        /*0058*/ 	.word	0xffffffff


	//----- nvinfo : EIATTR_COOP_GROUP_INSTR_OFFSETS
	.align		4
.L_34:
        /*005c*/ 	.byte	0x04, 0x28
        /*005e*/ 	.short	(.L_36 - .L_35)


	//   ....[0]....
.L_35:
        /*0060*/ 	.word	0x00000070


	//   ....[1]....
        /*0064*/ 	.word	0x00000080


	//   ....[2]....
        /*0068*/ 	.word	0x00000440


	//   ....[3]....
        /*006c*/ 	.word	0x000005d0


	//   ....[4]....
        /*0070*/ 	.word	0x00000780


	//   ....[5]....
        /*0074*/ 	.word	0x00001460


	//----- nvinfo : EIATTR_REG_RECONFIG
	.align		4
.L_36:
        /*0078*/ 	.byte	0x01, 0x54
	.zero		2


	//----- nvinfo : EIATTR_SYSCALL_OFFSETS
	.align		4
        /*007c*/ 	.byte	0x04, 0x46
        /*007e*/ 	.short	(.L_38 - .L_37)


	//   ....[0]....
.L_37:
        /*0080*/ 	.word	0x00001620


	//   ....[1]....
        /*0084*/ 	.word	0x00002340


	//   ....[2]....
        /*0088*/ 	.word	0x00002430


	//----- nvinfo : EIATTR_MBARRIER_INSTR_OFFSETS
	.align		4
.L_38:
        /*008c*/ 	.byte	0x04, 0x39
        /*008e*/ 	.short	(.L_40 - .L_39)


	//   ....[0]....
.L_39:
        /*0090*/ 	.word	0x00000540
        /*0094*/ 	.word	0x000000ff
        /*0098*/ 	.word	0x00000000
        /*009c*/ 	.short	0x0100
        /*009e*/ 	.byte	0x08
	.zero		1


	//   ....[1]....
        /*00a0*/ 	.word	0x00000550
        /*00a4*/ 	.word	0x000000ff
        /*00a8*/ 	.word	0x00000020
        /*00ac*/ 	.short	0x0100
        /*00ae*/ 	.byte	0x08
	.zero		1


	//   ....[2]....
        /*00b0*/ 	.word	0x00000560
        /*00b4*/ 	.word	0x000000ff
        /*00b8*/ 	.word	0x00000008
        /*00bc*/ 	.short	0x0100
        /*00be*/ 	.byte	0x08
	.zero		1


	//   ....[3]....
        /*00c0*/ 	.word	0x00000570
        /*00c4*/ 	.word	0x000000ff
        /*00c8*/ 	.word	0x00000028
        /*00cc*/ 	.short	0x0100
        /*00ce*/ 	.byte	0x08
	.zero		1


	//   ....[4]....
        /*00d0*/ 	.word	0x00000580
        /*00d4*/ 	.word	0x000000ff
        /*00d8*/ 	.word	0x00000010
        /*00dc*/ 	.short	0x0100
        /*00de*/ 	.byte	0x08
	.zero		1


	//   ....[5]....
        /*00e0*/ 	.word	0x00000590
        /*00e4*/ 	.word	0x000000ff
        /*00e8*/ 	.word	0x00000030
        /*00ec*/ 	.short	0x0100
        /*00ee*/ 	.byte	0x08
	.zero		1


	//   ....[6]....
        /*00f0*/ 	.word	0x000005a0
        /*00f4*/ 	.word	0x000000ff
        /*00f8*/ 	.word	0x00000018
        /*00fc*/ 	.short	0x0100
        /*00fe*/ 	.byte	0x08
	.zero		1


	//   ....[7]....
        /*0100*/ 	.word	0x000005b0
        /*0104*/ 	.word	0x000000ff
        /*0108*/ 	.word	0x00000038
        /*010c*/ 	.short	0x0100
        /*010e*/ 	.byte	0x08
	.zero		1


	//   ....[8]....
        /*0110*/ 	.word	0x000006f0
        /*0114*/ 	.word	0x000000ff
        /*0118*/ 	.word	0x00000040
        /*011c*/ 	.short	0x0100
        /*011e*/ 	.byte	0x08
	.zero		1


	//   ....[9]....
        /*0120*/ 	.word	0x00000700
        /*0124*/ 	.word	0x000000ff
        /*0128*/ 	.word	0x00000060
        /*012c*/ 	.short	0x0100
        /*012e*/ 	.byte	0x08
	.zero		1


	//   ....[10]....
        /*0130*/ 	.word	0x00000710
        /*0134*/ 	.word	0x000000ff
        /*0138*/ 	.word	0x00000048
        /*013c*/ 	.short	0x0100
        /*013e*/ 	.byte	0x08
	.zero		1


	//   ....[11]....
        /*0140*/ 	.word	0x00000720
        /*0144*/ 	.word	0x000000ff
        /*0148*/ 	.word	0x00000068
        /*014c*/ 	.short	0x0100
        /*014e*/ 	.byte	0x08
	.zero		1


	//   ....[12]....
        /*0150*/ 	.word	0x00000730
        /*0154*/ 	.word	0x000000ff
        /*0158*/ 	.word	0x00000050
        /*015c*/ 	.short	0x0100
        /*015e*/ 	.byte	0x08
	.zero		1


	//   ....[13]....
        /*0160*/ 	.word	0x00000740
        /*0164*/ 	.word	0x000000ff
        /*0168*/ 	.word	0x00000070
        /*016c*/ 	.short	0x0100
        /*016e*/ 	.byte	0x08
	.zero		1


	//   ....[14]....
        /*0170*/ 	.word	0x00000750
        /*0174*/ 	.word	0x000000ff
        /*0178*/ 	.word	0x00000058
        /*017c*/ 	.short	0x0100
        /*017e*/ 	.byte	0x08
	.zero		1


	//   ....[15]....
        /*0180*/ 	.word	0x00000760
        /*0184*/ 	.word	0x000000ff
        /*0188*/ 	.word	0x00000078
        /*018c*/ 	.short	0x0100
        /*018e*/ 	.byte	0x08
	.zero		1


	//   ....[16]....
        /*0190*/ 	.word	0x000009e0
        /*0194*/ 	.word	0x000000ff
        /*0198*/ 	.word	0x00000080
        /*019c*/ 	.short	0x0100
        /*019e*/ 	.byte	0x08
	.zero		1


	//   ....[17]....
        /*01a0*/ 	.word	0x00000a50
        /*01a4*/ 	.word	0x000000ff
        /*01a8*/ 	.word	0x00000088
        /*01ac*/ 	.short	0x0100
        /*01ae*/ 	.byte	0x08
	.zero		1


	//   ....[18]....
        /*01b0*/ 	.word	0x000016a0
        /*01b4*/ 	.word	0x00000003
        /*01b8*/ 	.word	0x00000000
        /*01bc*/ 	.short	0x010a
        /*01be*/ 	.byte	0x3f
	.zero		1


	//   ....[19]....
        /*01c0*/ 	.word	0x000016e0
        /*01c4*/ 	.word	0x00000003
        /*01c8*/ 	.word	0x00000000
        /*01cc*/ 	.short	0x010a
        /*01ce*/ 	.byte	0x3f
	.zero		1


	//   ....[20]....
        /*01d0*/ 	.word	0x00001bd0
        /*01d4*/ 	.word	0x000000ff
        /*01d8*/ 	.word	0x00000000
        /*01dc*/ 	.short	0x010a
        /*01de*/ 	.byte	0x08
	.zero		1


	//   ....[21]....
        /*01e0*/ 	.word	0x00001c10
        /*01e4*/ 	.word	0x000000ff
        /*01e8*/ 	.word	0x00000000
        /*01ec*/ 	.short	0x010a
        /*01ee*/ 	.byte	0x08
	.zero		1


	//   ....[22]....
        /*01f0*/ 	.word	0x00001ff0
        /*01f4*/ 	.word	0x000000ff
        /*01f8*/ 	.word	0x00000000
        /*01fc*/ 	.short	0x0101
        /*01fe*/ 	.byte	0x08
	.zero		1


	//   ....[23]....
        /*0200*/ 	.word	0x000021a0
        /*0204*/ 	.word	0x000000ff
        /*0208*/ 	.word	0x00000000
        /*020c*/ 	.short	0x0101
        /*020e*/ 	.byte	0x04
	.zero		1


	//   ....[24]....
        /*0210*/ 	.word	0x000028f0
        /*0214*/ 	.word	0x000000ff
        /*0218*/ 	.word	0x00000040
        /*021c*/ 	.short	0x010a
        /*021e*/ 	.byte	0x34
	.zero		1


	//   ....[25]....
        /*0220*/ 	.word	0x00004950
        /*0224*/ 	.word	0x000000ff
        /*0228*/ 	.word	0x00000000
        /*022c*/ 	.short	0x0101
        /*022e*/ 	.byte	0x04
	.zero		1


	//   ....[26]....
        /*0230*/ 	.word	0x00004a20
        /*0234*/ 	.word	0x00000000
        /*0238*/ 	.word	0x00000040
        /*023c*/ 	.short	0x010a
        /*023e*/ 	.byte	0x3f
	.zero		1


	//   ....[27]....
        /*0240*/ 	.word	0x00006870
        /*0244*/ 	.word	0x000000ff
        /*0248*/ 	.word	0x00000000
        /*024c*/ 	.short	0x0101
        /*024e*/ 	.byte	0x04
	.zero		1


	//   ....[28]....
        /*0250*/ 	.word	0x00006960
        /*0254*/ 	.word	0x00000000
        /*0258*/ 	.word	0x00000040
        /*025c*/ 	.short	0x010a
        /*025e*/ 	.byte	0x3f
	.zero		1


	//   ....[29]....
        /*0260*/ 	.word	0x000087e0
        /*0264*/ 	.word	0x000000ff
        /*0268*/ 	.word	0x00000000
        /*026c*/ 	.short	0x0101
        /*026e*/ 	.byte	0x04
	.zero		1


	//   ....[30]....
        /*0270*/ 	.word	0x000088b0
        /*0274*/ 	.word	0x00000003
        /*0278*/ 	.word	0x00000040
        /*027c*/ 	.short	0x010a
        /*027e*/ 	.byte	0x3f
	.zero		1


	//   ....[31]....
        /*0280*/ 	.word	0x0000a6f0
        /*0284*/ 	.word	0x000000ff
        /*0288*/ 	.word	0x00000000
        /*028c*/ 	.short	0x0101
        /*028e*/ 	.byte	0x04
	.zero		1


	//   ....[32]....
        /*0290*/ 	.word	0x0000b0d0
        /*0294*/ 	.word	0x000000ff
        /*0298*/ 	.word	0x00000000
        /*029c*/ 	.short	0x0101
        /*029e*/ 	.byte	0x04
	.zero		1


	//   ....[33]....
        /*02a0*/ 	.word	0x0000b7b0
        /*02a4*/ 	.word	0x000000ff
        /*02a8*/ 	.word	0x00000088
        /*02ac*/ 	.short	0x010a
        /*02ae*/ 	.byte	0x04
	.zero		1


	//   ....[34]....
        /*02b0*/ 	.word	0x0000bbc0
        /*02b4*/ 	.word	0x000000ff
        /*02b8*/ 	.word	0x00000060
        /*02bc*/ 	.short	0x010a
        /*02be*/ 	.byte	0x05
	.zero		1


	//   ....[35]....
        /*02c0*/ 	.word	0x0000bcb0
        /*02c4*/ 	.word	0x000000ff
        /*02c8*/ 	.word	0x00000040
        /*02cc*/ 	.short	0x010b
        /*02ce*/ 	.byte	0x05
	.zero		1


	//   ....[36]....
        /*02d0*/ 	.word	0x0000bd10
        /*02d4*/ 	.word	0x000000ff
        /*02d8*/ 	.word	0x00000000
        /*02dc*/ 	.short	0x0101
        /*02de*/ 	.byte	0x04
	.zero		1


	//   ....[37]....
        /*02e0*/ 	.word	0x0000bd40
        /*02e4*/ 	.word	0x000000ff
        /*02e8*/ 	.word	0x00000068
        /*02ec*/ 	.short	0x010a
        /*02ee*/ 	.byte	0x05
	.zero		1


	//   ....[38]....
        /*02f0*/ 	.word	0x0000be50
        /*02f4*/ 	.word	0x000000ff
        /*02f8*/ 	.word	0x00000048
        /*02fc*/ 	.short	0x010b
        /*02fe*/ 	.byte	0x05
	.zero		1


	//   ....[39]....
        /*0300*/ 	.word	0x0000bec0
        /*0304*/ 	.word	0x000000ff
        /*0308*/ 	.word	0x00000000
        /*030c*/ 	.short	0x0101
        /*030e*/ 	.byte	0x04
	.zero		1


	//   ....[40]....
        /*0310*/ 	.word	0x0000bef0
        /*0314*/ 	.word	0x000000ff
        /*0318*/ 	.word	0x00000070
        /*031c*/ 	.short	0x010a
        /*031e*/ 	.byte	0x05
	.zero		1


	//   ....[41]....
        /*0320*/ 	.word	0x0000bff0
        /*0324*/ 	.word	0x000000ff
        /*0328*/ 	.word	0x00000050
        /*032c*/ 	.short	0x010b
        /*032e*/ 	.byte	0x05
	.zero		1


	//   ....[42]....
        /*0330*/ 	.word	0x0000c050
        /*0334*/ 	.word	0x000000ff
        /*0338*/ 	.word	0x00000000
        /*033c*/ 	.short	0x0101
        /*033e*/ 	.byte	0x04
	.zero		1


	//   ....[43]....
        /*0340*/ 	.word	0x0000c080
        /*0344*/ 	.word	0x000000ff
        /*0348*/ 	.word	0x00000078
        /*034c*/ 	.short	0x010a
        /*034e*/ 	.byte	0x05
	.zero		1


	//   ....[44]....
        /*0350*/ 	.word	0x0000c180
        /*0354*/ 	.word	0x000000ff
        /*0358*/ 	.word	0x00000058
        /*035c*/ 	.short	0x010b
        /*035e*/ 	.byte	0x05
	.zero		1


	//   ....[45]....
        /*0360*/ 	.word	0x0000c260
        /*0364*/ 	.word	0x000000ff
        /*0368*/ 	.word	0x00000000
        /*036c*/ 	.short	0x0101
        /*036e*/ 	.byte	0x04
	.zero		1


	//   ....[46]....
        /*0370*/ 	.word	0x0000c8b0
        /*0374*/ 	.word	0x00000003
        /*0378*/ 	.word	0x00000060
        /*037c*/ 	.short	0x010a
        /*037e*/ 	.byte	0x3f
	.zero		1


	//   ....[47]....
        /*0380*/ 	.word	0x0000c8f0
        /*0384*/ 	.word	0x00000003
        /*0388*/ 	.word	0x00000068
        /*038c*/ 	.short	0x010a
        /*038e*/ 	.byte	0x3f
	.zero		1


	//   ....[48]....
        /*0390*/ 	.word	0x0000c930
        /*0394*/ 	.word	0x00000003
        /*0398*/ 	.word	0x00000070
        /*039c*/ 	.short	0x010a
        /*039e*/ 	.byte	0x3f
	.zero		1


	//   ....[49]....
        /*03a0*/ 	.word	0x0000c980
        /*03a4*/ 	.word	0x00000003
        /*03a8*/ 	.word	0x00000078
        /*03ac*/ 	.short	0x010a
        /*03ae*/ 	.byte	0x3f
	.zero		1


	//   ....[50]....
        /*03b0*/ 	.word	0x0000ccb0
        /*03b4*/ 	.word	0x0000000f
        /*03b8*/ 	.word	0x00000020
        /*03bc*/ 	.short	0x010a
        /*03be*/ 	.byte	0x3f
	.zero		1


	//   ....[51]....
        /*03c0*/ 	.word	0x0000d070
        /*03c4*/ 	.word	0x00000005
        /*03c8*/ 	.word	0x00000088
        /*03cc*/ 	.short	0x0101
        /*03ce*/ 	.byte	0x3f
	.zero		1


	//   ....[52]....
        /*03d0*/ 	.word	0x0000d780
        /*03d4*/ 	.word	0x00000007
        /*03d8*/ 	.word	0x00000000
        /*03dc*/ 	.short	0x010a
        /*03de*/ 	.byte	0x3f
	.zero		1


	//   ....[53]....
        /*03e0*/ 	.word	0x0000d800
        /*03e4*/ 	.word	0x00000006
        /*03e8*/ 	.word	0x00000000
        /*03ec*/ 	.short	0x010a
        /*03ee*/ 	.byte	0x3f
	.zero		1


	//   ....[54]....
        /*03f0*/ 	.word	0x0000d890
        /*03f4*/ 	.word	0x00000007
        /*03f8*/ 	.word	0x00000000
        /*03fc*/ 	.short	0x010a
        /*03fe*/ 	.byte	0x3f
	.zero		1


	//   ....[55]....
        /*0400*/ 	.word	0x0000d920
        /*0404*/ 	.word	0x00000005
        /*0408*/ 	.word	0x00000000
        /*040c*/ 	.short	0x010a
        /*040e*/ 	.byte	0x3f
	.zero		1


	//   ....[56]....
        /*0410*/ 	.word	0x0000d980
        /*0414*/ 	.word	0x00000003
        /*0418*/ 	.word	0x00000000
        /*041c*/ 	.short	0x010a
        /*041e*/ 	.byte	0x3f
	.zero		1


	//   ....[57]....
        /*0420*/ 	.word	0x0000d9e0
        /*0424*/ 	.word	0x00000004
        /*0428*/ 	.word	0x00000000
        /*042c*/ 	.short	0x010a
        /*042e*/ 	.byte	0x3f
	.zero		1


	//   ....[58]....
        /*0430*/ 	.word	0x0000da40
        /*0434*/ 	.word	0x00000003
        /*0438*/ 	.word	0x00000040
        /*043c*/ 	.short	0x010a
        /*043e*/ 	.byte	0x3f
	.zero		1


	//   ....[59]....
        /*0440*/ 	.word	0x0000da90
        /*0444*/ 	.word	0x00000000
        /*0448*/ 	.word	0x00000040
        /*044c*/ 	.short	0x010a
        /*044e*/ 	.byte	0x3f
	.zero		1


	//   ....[60]....
        /*0450*/ 	.word	0x0000dae0
        /*0454*/ 	.word	0x00000000
        /*0458*/ 	.word	0x00000040
        /*045c*/ 	.short	0x010a
        /*045e*/ 	.byte	0x3f
	.zero		1


	//   ....[61]....
        /*0460*/ 	.word	0x0000db30
        /*0464*/ 	.word	0x00000003
        /*0468*/ 	.word	0x00000040
        /*046c*/ 	.short	0x010a
        /*046e*/ 	.byte	0x3f
	.zero		1


	//   ....[62]....
        /*0470*/ 	.word	0x0000db90
        /*0474*/ 	.word	0x00000003
        /*0478*/ 	.word	0x00000088
        /*047c*/ 	.short	0x010a
        /*047e*/ 	.byte	0x3f
	.zero		1


	//   ....[63]....
        /*0480*/ 	.word	0x0000dbf0
        /*0484*/ 	.word	0x00000005
        /*0488*/ 	.word	0x00000060
        /*048c*/ 	.short	0x010a
        /*048e*/ 	.byte	0x3f
	.zero		1


	//   ....[64]....
        /*0490*/ 	.word	0x0000dc50
        /*0494*/ 	.word	0x00000005
        /*0498*/ 	.word	0x00000068
        /*049c*/ 	.short	0x010a
        /*049e*/ 	.byte	0x3f
	.zero		1


	//   ....[65]....
        /*04a0*/ 	.word	0x0000dcb0
        /*04a4*/ 	.word	0x00000005
        /*04a8*/ 	.word	0x00000070
        /*04ac*/ 	.short	0x010a
        /*04ae*/ 	.byte	0x3f
	.zero		1


	//   ....[66]....
        /*04b0*/ 	.word	0x0000dd10
        /*04b4*/ 	.word	0x00000005
        /*04b8*/ 	.word	0x00000078
        /*04bc*/ 	.short	0x010a
        /*04be*/ 	.byte	0x3f
	.zero		1


	//   ....[67]....
        /*04c0*/ 	.word	0x0000dd60
        /*04c4*/ 	.word	0x00000003
        /*04c8*/ 	.word	0x00000060
        /*04cc*/ 	.short	0x010a
        /*04ce*/ 	.byte	0x3f
	.zero		1


	//   ....[68]....
        /*04d0*/ 	.word	0x0000ddb0
        /*04d4*/ 	.word	0x00000003
        /*04d8*/ 	.word	0x00000068
        /*04dc*/ 	.short	0x010a
        /*04de*/ 	.byte	0x3f
	.zero		1


	//   ....[69]....
        /*04e0*/ 	.word	0x0000de00
        /*04e4*/ 	.word	0x00000003
        /*04e8*/ 	.word	0x00000070
        /*04ec*/ 	.short	0x010a
        /*04ee*/ 	.byte	0x3f
	.zero		1


	//   ....[70]....
        /*04f0*/ 	.word	0x0000ded0
        /*04f4*/ 	.word	0x0000000f
        /*04f8*/ 	.word	0x00000020
        /*04fc*/ 	.short	0x010a
        /*04fe*/ 	.byte	0x3f
	.zero		1


	//   ....[71]....
        /*0500*/ 	.word	0x0000dfa0
        /*0504*/ 	.word	0x00000007
        /*0508*/ 	.word	0x00000000
        /*050c*/ 	.short	0x010a
        /*050e*/ 	.byte	0x3f
	.zero		1


	//   ....[72]....
        /*0510*/ 	.word	0x0000dff0
        /*0514*/ 	.word	0x00000006
        /*0518*/ 	.word	0x00000000
        /*051c*/ 	.short	0x010a
        /*051e*/ 	.byte	0x3f
	.zero		1


	//   ....[73]....
        /*0520*/ 	.word	0x0000e040
        /*0524*/ 	.word	0x00000007
        /*0528*/ 	.word	0x00000000
        /*052c*/ 	.short	0x010a
        /*052e*/ 	.byte	0x3f
	.zero		1


	//----- nvinfo : EIATTR_NUM_MBARRIERS
	.align		4
.L_40:
        /*0530*/ 	.byte	0x03, 0x38
        /*0532*/ 	.short	0x0012


	//----- nvinfo : EIATTR_EXIT_INSTR_OFFSETS
	.align		4
        /*0534*/ 	.byte	0x04, 0x1c
        /*0536*/ 	.short	(.L_42 - .L_41)


	//   ....[0]....
.L_41:
        /*0538*/ 	.word	0x0000d970


	//----- nvinfo : EIATTR_MAX_THREADS
	.align		4
.L_42:
        /*053c*/ 	.byte	0x04, 0x05
        /*053e*/ 	.short	(.L_44 - .L_43)
.L_43:
        /*0540*/ 	.word	0x00000180
        /*0544*/ 	.word	0x00000001
        /*0548*/ 	.word	0x00000001


	//----- nvinfo : EIATTR_CRS_STACK_SIZE
	.align		4
.L_44:
        /*054c*/ 	.byte	0x04, 0x1e
        /*054e*/ 	.short	(.L_46 - .L_45)
.L_45:
        /*0550*/ 	.word	0x00000000


	//----- nvinfo : EIATTR_CBANK_PARAM_SIZE
	.align		4
.L_46:
        /*0554*/ 	.byte	0x03, 0x19
        /*0556*/ 	.short	0x0770


	//----- nvinfo : EIATTR_PARAM_CBANK
	.align		4
        /*0558*/ 	.byte	0x04, 0x0a
        /*055a*/ 	.short	(.L_48 - .L_47)
	.align		4
.L_47:
        /*055c*/ 	.word	index@(.nv.constant0._ZN7cutlass13device_kernelINS_4gemm6kernel13GemmUniversalIN4cute5tupleIJiiiiEEENS1_10collective13CollectiveMmaINS1_34MainloopSm90TmaGmmaWarpSpecializedILi4ENS5_IJNS4_1CILi1EEESB_SB_EEENS1_35KernelTmaWarpSpecializedCooperativeEEENS5_IJNSA_ILi256EEENSA_ILi64EEESG_EEENS_10bfloat16_tENS5_IJlSB_lEEESI_SJ_NS4_8TiledMMAINS4_8MMA_AtomIJNS4_4SM904GMMA27MMA_64x64x16_F32BF16BF16_SSILNSN_5MajorE0ELSP_0ELNSN_7ScaleInE1ELSQ_1EEEEEENS4_6LayoutINS5_IJNSA_ILi2EEESB_SB_EEENS5_IJSB_NSA_ILi0EEESW_EEEEENS5_IJNS4_10UnderscoreESZ_SZ_EEEEENS4_13SM90_TMA_LOADENS4_14ComposedLayoutINS4_7SwizzleILi3ELi4ELi3EEENS4_18smem_ptr_flag_bitsILi16EEENST_INS5_IJNSA_ILi8EEESG_EEENS5_IJSG_SB_EEEEEEEvNS4_8identityES12_S1C_vS1D_EENS_8epilogue10collective18CollectiveEpilogueINS1F_22Sm90TmaWarpSpecializedILi4ELi2ELi16ELb1ELb0EEEJSH_NS5_IJNSA_ILi128EEENSA_ILi32EEEEEESI_SJ_SI_SJ_NS1F_6fusion15FusionCallbacksIS1J_NS1N_13LinCombEltActINS1F_6thread4SiLuESI_fSI_fLNS_15FloatRoundStyleE2EEESH_S1M_JEEES12_NS13_INS14_ILi2ELi4ELi3EEES17_NST_INS5_IJS18_S1L_EEENS5_IJS1L_SB_EEEEEEENS4_17SM75_U32x4_LDSM_NENS4_14SM90_TMA_STOREES1Z_NS4_17SM90_U32x4_STSM_NENS4_9Copy_AtomIJS22_NS_6half_tEEEEvEEEvvEEEEvNT_6ParamsE)
        /*0560*/ 	.short	0x0210
        /*0562*/ 	.short	0x0770


	//----- nvinfo : EIATTR_SW_WAR
	.align		4
.L_48:
        /*0564*/ 	.byte	0x04, 0x36
        /*0566*/ 	.short	(.L_50 - .L_49)
.L_49:
        /*0568*/ 	.word	0x00000008
.L_50:


//--------------------- .nv.callgraph             --------------------------
	.section	.nv.callgraph,"",@"SHT_CUDA_CALLGRAPH"
	.align	4
	.sectionentsize	8
	.align		4
        /*0000*/ 	.word	0x00000000
	.align		4
        /*0004*/ 	.word	0xffffffff
	.align		4
        /*0008*/ 	.word	index@(_ZN7cutlass13device_kernelINS_4gemm6kernel13GemmUniversalIN4cute5tupleIJiiiiEEENS1_10collective13CollectiveMmaINS1_34MainloopSm90TmaGmmaWarpSpecializedILi4ENS5_IJNS4_1CILi1EEESB_SB_EEENS1_35KernelTmaWarpSpecializedCooperativeEEENS5_IJNSA_ILi256EEENSA_ILi64EEESG_EEENS_10bfloat16_tENS5_IJlSB_lEEESI_SJ_NS4_8TiledMMAINS4_8MMA_AtomIJNS4_4SM904GMMA27MMA_64x64x16_F32BF16BF16_SSILNSN_5MajorE0ELSP_0ELNSN_7ScaleInE1ELSQ_1EEEEEENS4_6LayoutINS5_IJNSA_ILi2EEESB_SB_EEENS5_IJSB_NSA_ILi0EEESW_EEEEENS5_IJNS4_10UnderscoreESZ_SZ_EEEEENS4_13SM90_TMA_LOADENS4_14ComposedLayoutINS4_7SwizzleILi3ELi4ELi3EEENS4_18smem_ptr_flag_bitsILi16EEENST_INS5_IJNSA_ILi8EEESG_EEENS5_IJSG_SB_EEEEEEEvNS4_8identityES12_S1C_vS1D_EENS_8epilogue10collective18CollectiveEpilogueINS1F_22Sm90TmaWarpSpecializedILi4ELi2ELi16ELb1ELb0EEEJSH_NS5_IJNSA_ILi128EEENSA_ILi32EEEEEESI_SJ_SI_SJ_NS1F_6fusion15FusionCallbacksIS1J_NS1N_13LinCombEltActINS1F_6thread4SiLuESI_fSI_fLNS_15FloatRoundStyleE2EEESH_S1M_JEEES12_NS13_INS14_ILi2ELi4ELi3EEES17_NST_INS5_IJS18_S1L_EEENS5_IJS1L_SB_EEEEEEENS4_17SM75_U32x4_LDSM_NENS4_14SM90_TMA_STOREES1Z_NS4_17SM90_U32x4_STSM_NENS4_9Copy_AtomIJS22_NS_6half_tEEEEvEEEvvEEEEvNT_6ParamsE)
	.align		4
        /*000c*/ 	.word	index@(__assertfail)
	.align		4
        /*0010*/ 	.word	0x00000000
	.align		4
        /*0014*/ 	.word	0xfffffffe
	.align		4
        /*0018*/ 	.word	0x00000000
	.align		4
        /*001c*/ 	.word	0xfffffffd
	.align		4
        /*0020*/ 	.word	0x00000000
	.align		4
        /*0024*/ 	.word	0xfffffffc


//--------------------- .nv.constant4             --------------------------
	.section	.nv.constant4,"a",@progbits
	.align	8
	.align		8
.nv.constant4:
        /*0000*/ 	.dword	__assertfail
	.align		8
        /*0008*/ 	.dword	__unnamed_1
	.align		8
        /*0010*/ 	.dword	__unnamed_2
	.align		8
        /*0018*/ 	.dword	_ZN39_INTERNAL_032d57b8_4_k_cu_9ddddf14_38414cuda3std3__45__cpo5beginE
	.align		8
        /*0020*/ 	.dword	_ZN39_INTERNAL_032d57b8_4_k_cu_9ddddf14_38414cuda3std3__45__cpo3endE
	.align		8
        /*0028*/ 	.dword	_ZN39_INTERNAL_032d57b8_4_k_cu_9ddddf14_38414cuda3std3__45__cpo6cbeginE
	.align		8
        /*0030*/ 	.dword	_ZN39_INTERNAL_032d57b8_4_k_cu_9ddddf14_38414cuda3std3__45__cpo4cendE
	.align		8
        /*0038*/ 	.dword	_ZN39_INTERNAL_032d57b8_4_k_cu_9ddddf14_38414cuda3std3__441_GLOBAL__N__032d57b8_4_k_cu_9ddddf14_38416ignoreE
	.align		8
        /*0040*/ 	.dword	_ZN39_INTERNAL_032d57b8_4_k_cu_9ddddf14_38414cuda3std3__419piecewise_constructE
	.align		8
        /*0048*/ 	.dword	_ZN39_INTERNAL_032d57b8_4_k_cu_9ddddf14_38414cuda3std3__48in_placeE
	.align		8
        /*0050*/ 	.dword	_ZN39_INTERNAL_032d57b8_4_k_cu_9ddddf14_38414cuda3std6ranges3__45__cpo4swapE
	.align		8
        /*0058*/ 	.dword	_ZN39_INTERNAL_032d57b8_4_k_cu_9ddddf14_38414cuda3std6ranges3__45__cpo9iter_moveE
	.align		8
        /*0060*/ 	.dword	_ZN39_INTERNAL_032d57b8_4_k_cu_9ddddf14_38414cute7productE
	.align		8
        /*0068*/ 	.dword	_ZN39_INTERNAL_032d57b8_4_k_cu_9ddddf14_38414cute1_E
	.align		8
        /*0070*/ 	.dword	$str$22
	.align		8
        /*0078*/ 	.dword	$str$23
	.align		8
        /*0080*/ 	.dword	$str$26
	.align		8
        /*0088*/ 	.dword	$str$27


//--------------------- .text._ZN7cutlass13device_kernelINS_4gemm6kernel13GemmUniversalIN4cute5tupleIJiiiiEEENS1_10collective13CollectiveMmaINS1_34MainloopSm90TmaGmmaWarpSpecializedILi4ENS5_IJNS4_1CILi1EEESB_SB_EEENS1_35KernelTmaWarpSpecializedCooperativeEEENS5_IJNSA_ILi256EEENSA_ILi64EEESG_EEENS_10bfloat16_tENS5_IJlSB_lEEESI_SJ_NS4_8TiledMMAINS4_8MMA_AtomIJNS4_4SM904GMMA27MMA_64x64x16_F32BF16BF16_SSILNSN_5MajorE0ELSP_0ELNSN_7ScaleInE1ELSQ_1EEEEEENS4_6LayoutINS5_IJNSA_ILi2EEESB_SB_EEENS5_IJSB_NSA_ILi0EEESW_EEEEENS5_IJNS4_10UnderscoreESZ_SZ_EEEEENS4_13SM90_TMA_LOADENS4_14ComposedLayoutINS4_7SwizzleILi3ELi4ELi3EEENS4_18smem_ptr_flag_bitsILi16EEENST_INS5_IJNSA_ILi8EEESG_EEENS5_IJSG_SB_EEEEEEEvNS4_8identityES12_S1C_vS1D_EENS_8epilogue10collective18CollectiveEpilogueINS1F_22Sm90TmaWarpSpecializedILi4ELi2ELi16ELb1ELb0EEEJSH_NS5_IJNSA_ILi128EEENSA_ILi32EEEEEESI_SJ_SI_SJ_NS1F_6fusion15FusionCallbacksIS1J_NS1N_13LinCombEltActINS1F_6thread4SiLuESI_fSI_fLNS_15FloatRoundStyleE2EEESH_S1M_JEEES12_NS13_INS14_ILi2ELi4ELi3EEES17_NST_INS5_IJS18_S1L_EEENS5_IJS1L_SB_EEEEEEENS4_17SM75_U32x4_LDSM_NENS4_14SM90_TMA_STOREES1Z_NS4_17SM90_U32x4_STSM_NENS4_9Copy_AtomIJS22_NS_6half_tEEEEvEEEvvEEEEvNT_6ParamsE --------------------------
	.section	.text._ZN7cutlass13device_kernelINS_4gemm6kernel13GemmUniversalIN4cute5tupleIJiiiiEEENS1_10collective13CollectiveMmaINS1_34MainloopSm90TmaGmmaWarpSpecializedILi4ENS5_IJNS4_1CILi1EEESB_SB_EEENS1_35KernelTmaWarpSpecializedCooperativeEEENS5_IJNSA_ILi256EEENSA_ILi64EEESG_EEENS_10bfloat16_tENS5_IJlSB_lEEESI_SJ_NS4_8TiledMMAINS4_8MMA_AtomIJNS4_4SM904GMMA27MMA_64x64x16_F32BF16BF16_SSILNSN_5MajorE0ELSP_0ELNSN_7ScaleInE1ELSQ_1EEEEEENS4_6LayoutINS5_IJNSA_ILi2EEESB_SB_EEENS5_IJSB_NSA_ILi0EEESW_EEEEENS5_IJNS4_10UnderscoreESZ_SZ_EEEEENS4_13SM90_TMA_LOADENS4_14ComposedLayoutINS4_7SwizzleILi3ELi4ELi3EEENS4_18smem_ptr_flag_bitsILi16EEENST_INS5_IJNSA_ILi8EEESG_EEENS5_IJSG_SB_EEEEEEEvNS4_8identityES12_S1C_vS1D_EENS_8epilogue10collective18CollectiveEpilogueINS1F_22Sm90TmaWarpSpecializedILi4ELi2ELi16ELb1ELb0EEEJSH_NS5_IJNSA_ILi128EEENSA_ILi32EEEEEESI_SJ_SI_SJ_NS1F_6fusion15FusionCallbacksIS1J_NS1N_13LinCombEltActINS1F_6thread4SiLuESI_fSI_fLNS_15FloatRoundStyleE2EEESH_S1M_JEEES12_NS13_INS14_ILi2ELi4ELi3EEES17_NST_INS5_IJS18_S1L_EEENS5_IJS1L_SB_EEEEEEENS4_17SM75_U32x4_LDSM_NENS4_14SM90_TMA_STOREES1Z_NS4_17SM90_U32x4_STSM_NENS4_9Copy_AtomIJS22_NS_6half_tEEEEvEEEvvEEEEvNT_6ParamsE,"ax",@progbits
	.align	128
.text._ZN7cutlass13device_kernelINS_4gemm6kernel13GemmUniversalIN4cute5tupleIJiiiiEEENS1_10collective13CollectiveMmaINS1_34MainloopSm90TmaGmmaWarpSpecializedILi4ENS5_IJNS4_1CILi1EEESB_SB_EEENS1_35KernelTmaWarpSpecializedCooperativeEEENS5_IJNSA_ILi256EEENSA_ILi64EEESG_EEENS_10bfloat16_tENS5_IJlSB_lEEESI_SJ_NS4_8TiledMMAINS4_8MMA_AtomIJNS4_4SM904GMMA27MMA_64x64x16_F32BF16BF16_SSILNSN_5MajorE0ELSP_0ELNSN_7ScaleInE1ELSQ_1EEEEEENS4_6LayoutINS5_IJNSA_ILi2EEESB_SB_EEENS5_IJSB_NSA_ILi0EEESW_EEEEENS5_IJNS4_10UnderscoreESZ_SZ_EEEEENS4_13SM90_TMA_LOADENS4_14ComposedLayoutINS4_7SwizzleILi3ELi4ELi3EEENS4_18smem_ptr_flag_bitsILi16EEENST_INS5_IJNSA_ILi8EEESG_EEENS5_IJSG_SB_EEEEEEEvNS4_8identityES12_S1C_vS1D_EENS_8epilogue10collective18CollectiveEpilogueINS1F_22Sm90TmaWarpSpecializedILi4ELi2ELi16ELb1ELb0EEEJSH_NS5_IJNSA_ILi128EEENSA_ILi32EEEEEESI_SJ_SI_SJ_NS1F_6fusion15FusionCallbacksIS1J_NS1N_13LinCombEltActINS1F_6thread4SiLuESI_fSI_fLNS_15FloatRoundStyleE2EEESH_S1M_JEEES12_NS13_INS14_ILi2ELi4ELi3EEES17_NST_INS5_IJS18_S1L_EEENS5_IJS1L_SB_EEEEEEENS4_17SM75_U32x4_LDSM_NENS4_14SM90_TMA_STOREES1Z_NS4_17SM90_U32x4_STSM_NENS4_9Copy_AtomIJS22_NS_6half_tEEEEvEEEvvEEEEvNT_6ParamsE:
        .type           _ZN7cutlass13device_kernelINS_4gemm6kernel13GemmUniversalIN4cute5tupleIJiiiiEEENS1_10collective13CollectiveMmaINS1_34MainloopSm90TmaGmmaWarpSpecializedILi4ENS5_IJNS4_1CILi1EEESB_SB_EEENS1_35KernelTmaWarpSpecializedCooperativeEEENS5_IJNSA_ILi256EEENSA_ILi64EEESG_EEENS_10bfloat16_tENS5_IJlSB_lEEESI_SJ_NS4_8TiledMMAINS4_8MMA_AtomIJNS4_4SM904GMMA27MMA_64x64x16_F32BF16BF16_SSILNSN_5MajorE0ELSP_0ELNSN_7ScaleInE1ELSQ_1EEEEEENS4_6LayoutINS5_IJNSA_ILi2EEESB_SB_EEENS5_IJSB_NSA_ILi0EEESW_EEEEENS5_IJNS4_10UnderscoreESZ_SZ_EEEEENS4_13SM90_TMA_LOADENS4_14ComposedLayoutINS4_7SwizzleILi3ELi4ELi3EEENS4_18smem_ptr_flag_bitsILi16EEENST_INS5_IJNSA_ILi8EEESG_EEENS5_IJSG_SB_EEEEEEEvNS4_8identityES12_S1C_vS1D_EENS_8epilogue10collective18CollectiveEpilogueINS1F_22Sm90TmaWarpSpecializedILi4ELi2ELi16ELb1ELb0EEEJSH_NS5_IJNSA_ILi128EEENSA_ILi32EEEEEESI_SJ_SI_SJ_NS1F_6fusion15FusionCallbacksIS1J_NS1N_13LinCombEltActINS1F_6thread4SiLuESI_fSI_fLNS_15FloatRoundStyleE2EEESH_S1M_JEEES12_NS13_INS14_ILi2ELi4ELi3EEES17_NST_INS5_IJS18_S1L_EEENS5_IJS1L_SB_EEEEEEENS4_17SM75_U32x4_LDSM_NENS4_14SM90_TMA_STOREES1Z_NS4_17SM90_U32x4_STSM_NENS4_9Copy_AtomIJS22_NS_6half_tEEEEvEEEvvEEEEvNT_6ParamsE,@function
        .size           _ZN7cutlass13device_kernelINS_4gemm6kernel13GemmUniversalIN4cute5tupleIJiiiiEEENS1_10collective13CollectiveMmaINS1_34MainloopSm90TmaGmmaWarpSpecializedILi4ENS5_IJNS4_1CILi1EEESB_SB_EEENS1_35KernelTmaWarpSpecializedCooperativeEEENS5_IJNSA_ILi256EEENSA_ILi64EEESG_EEENS_10bfloat16_tENS5_IJlSB_lEEESI_SJ_NS4_8TiledMMAINS4_8MMA_AtomIJNS4_4SM904GMMA27MMA_64x64x16_F32BF16BF16_SSILNSN_5MajorE0ELSP_0ELNSN_7ScaleInE1ELSQ_1EEEEEENS4_6LayoutINS5_IJNSA_ILi2EEESB_SB_EEENS5_IJSB_NSA_ILi0EEESW_EEEEENS5_IJNS4_10UnderscoreESZ_SZ_EEEEENS4_13SM90_TMA_LOADENS4_14ComposedLayoutINS4_7SwizzleILi3ELi4ELi3EEENS4_18smem_ptr_flag_bitsILi16EEENST_INS5_IJNSA_ILi8EEESG_EEENS5_IJSG_SB_EEEEEEEvNS4_8identityES12_S1C_vS1D_EENS_8epilogue10collective18CollectiveEpilogueINS1F_22Sm90TmaWarpSpecializedILi4ELi2ELi16ELb1ELb0EEEJSH_NS5_IJNSA_ILi128EEENSA_ILi32EEEEEESI_SJ_SI_SJ_NS1F_6fusion15FusionCallbacksIS1J_NS1N_13LinCombEltActINS1F_6thread4SiLuESI_fSI_fLNS_15FloatRoundStyleE2EEESH_S1M_JEEES12_NS13_INS14_ILi2ELi4ELi3EEES17_NST_INS5_IJS18_S1L_EEENS5_IJS1L_SB_EEEEEEENS4_17SM75_U32x4_LDSM_NENS4_14SM90_TMA_STOREES1Z_NS4_17SM90_U32x4_STSM_NENS4_9Copy_AtomIJS22_NS_6half_tEEEEvEEEvvEEEEvNT_6ParamsE,(.L_x_384 - _ZN7cutlass13device_kernelINS_4gemm6kernel13GemmUniversalIN4cute5tupleIJiiiiEEENS1_10collective13CollectiveMmaINS1_34MainloopSm90TmaGmmaWarpSpecializedILi4ENS5_IJNS4_1CILi1EEESB_SB_EEENS1_35KernelTmaWarpSpecializedCooperativeEEENS5_IJNSA_ILi256EEENSA_ILi64EEESG_EEENS_10bfloat16_tENS5_IJlSB_lEEESI_SJ_NS4_8TiledMMAINS4_8MMA_AtomIJNS4_4SM904GMMA27MMA_64x64x16_F32BF16BF16_SSILNSN_5MajorE0ELSP_0ELNSN_7ScaleInE1ELSQ_1EEEEEENS4_6LayoutINS5_IJNSA_ILi2EEESB_SB_EEENS5_IJSB_NSA_ILi0EEESW_EEEEENS5_IJNS4_10UnderscoreESZ_SZ_EEEEENS4_13SM90_TMA_LOADENS4_14ComposedLayoutINS4_7SwizzleILi3ELi4ELi3EEENS4_18smem_ptr_flag_bitsILi16EEENST_INS5_IJNSA_ILi8EEESG_EEENS5_IJSG_SB_EEEEEEEvNS4_8identityES12_S1C_vS1D_EENS_8epilogue10collective18CollectiveEpilogueINS1F_22Sm90TmaWarpSpecializedILi4ELi2ELi16ELb1ELb0EEEJSH_NS5_IJNSA_ILi128EEENSA_ILi32EEEEEESI_SJ_SI_SJ_NS1F_6fusion15FusionCallbacksIS1J_NS1N_13LinCombEltActINS1F_6thread4SiLuESI_fSI_fLNS_15FloatRoundStyleE2EEESH_S1M_JEEES12_NS13_INS14_ILi2ELi4ELi3EEES17_NST_INS5_IJS18_S1L_EEENS5_IJS1L_SB_EEEEEEENS4_17SM75_U32x4_LDSM_NENS4_14SM90_TMA_STOREES1Z_NS4_17SM90_U32x4_STSM_NENS4_9Copy_AtomIJS22_NS_6half_tEEEEvEEEvvEEEEvNT_6ParamsE)
        .other          _ZN7cutlass13device_kernelINS_4gemm6kernel13GemmUniversalIN4cute5tupleIJiiiiEEENS1_10collective13CollectiveMmaINS1_34MainloopSm90TmaGmmaWarpSpecializedILi4ENS5_IJNS4_1CILi1EEESB_SB_EEENS1_35KernelTmaWarpSpecializedCooperativeEEENS5_IJNSA_ILi256EEENSA_ILi64EEESG_EEENS_10bfloat16_tENS5_IJlSB_lEEESI_SJ_NS4_8TiledMMAINS4_8MMA_AtomIJNS4_4SM904GMMA27MMA_64x64x16_F32BF16BF16_SSILNSN_5MajorE0ELSP_0ELNSN_7ScaleInE1ELSQ_1EEEEEENS4_6LayoutINS5_IJNSA_ILi2EEESB_SB_EEENS5_IJSB_NSA_ILi0EEESW_EEEEENS5_IJNS4_10UnderscoreESZ_SZ_EEEEENS4_13SM90_TMA_LOADENS4_14ComposedLayoutINS4_7SwizzleILi3ELi4ELi3EEENS4_18smem_ptr_flag_bitsILi16EEENST_INS5_IJNSA_ILi8EEESG_EEENS5_IJSG_SB_EEEEEEEvNS4_8identityES12_S1C_vS1D_EENS_8epilogue10collective18CollectiveEpilogueINS1F_22Sm90TmaWarpSpecializedILi4ELi2ELi16ELb1ELb0EEEJSH_NS5_IJNSA_ILi128EEENSA_ILi32EEEEEESI_SJ_SI_SJ_NS1F_6fusion15FusionCallbacksIS1J_NS1N_13LinCombEltActINS1F_6thread4SiLuESI_fSI_fLNS_15FloatRoundStyleE2EEESH_S1M_JEEES12_NS13_INS14_ILi2ELi4ELi3EEES17_NST_INS5_IJS18_S1L_EEENS5_IJS1L_SB_EEEEEEENS4_17SM75_U32x4_LDSM_NENS4_14SM90_TMA_STOREES1Z_NS4_17SM90_U32x4_STSM_NENS4_9Copy_AtomIJS22_NS_6half_tEEEEvEEEvvEEEEvNT_6ParamsE,@"STO_CUDA_ENTRY STV_DEFAULT"
_ZN7cutlass13device_kernelINS_4gemm6kernel13GemmUniversalIN4cute5tupleIJiiiiEEENS1_10collective13CollectiveMmaINS1_34MainloopSm90TmaGmmaWarpSpecializedILi4ENS5_IJNS4_1CILi1EEESB_SB_EEENS1_35KernelTmaWarpSpecializedCooperativeEEENS5_IJNSA_ILi256EEENSA_ILi64EEESG_EEENS_10bfloat16_tENS5_IJlSB_lEEESI_SJ_NS4_8TiledMMAINS4_8MMA_AtomIJNS4_4SM904GMMA27MMA_64x64x16_F32BF16BF16_SSILNSN_5MajorE0ELSP_0ELNSN_7ScaleInE1ELSQ_1EEEEEENS4_6LayoutINS5_IJNSA_ILi2EEESB_SB_EEENS5_IJSB_NSA_ILi0EEESW_EEEEENS5_IJNS4_10UnderscoreESZ_SZ_EEEEENS4_13SM90_TMA_LOADENS4_14ComposedLayoutINS4_7SwizzleILi3ELi4ELi3EEENS4_18smem_ptr_flag_bitsILi16EEENST_INS5_IJNSA_ILi8EEESG_EEENS5_IJSG_SB_EEEEEEEvNS4_8identityES12_S1C_vS1D_EENS_8epilogue10collective18CollectiveEpilogueINS1F_22Sm90TmaWarpSpecializedILi4ELi2ELi16ELb1ELb0EEEJSH_NS5_IJNSA_ILi128EEENSA_ILi32EEEEEESI_SJ_SI_SJ_NS1F_6fusion15FusionCallbacksIS1J_NS1N_13LinCombEltActINS1F_6thread4SiLuESI_fSI_fLNS_15FloatRoundStyleE2EEESH_S1M_JEEES12_NS13_INS14_ILi2ELi4ELi3EEES17_NST_INS5_IJS18_S1L_EEENS5_IJS1L_SB_EEEEEEENS4_17SM75_U32x4_LDSM_NENS4_14SM90_TMA_STOREES1Z_NS4_17SM90_U32x4_STSM_NENS4_9Copy_AtomIJS22_NS_6half_tEEEEvEEEvvEEEEvNT_6ParamsE:
[----:B------:R-:W1:Y:S01]  /*0000*/  LDC R1, c[0x0][0x28] ;  /* 0x00000a00ff017b82 */ /* 0x000e620000000800 */
[----:B------:R-:W2:Y:S07]  /*0010*/  S2R R18, SR_TID.X ;  /* 0x0000000000127919 */ /* 0x000eae0000002100 */
[----:B------:R-:W3:Y:S01]  /*0020*/  LDC.64 R4, c[0x0][0x588] ;  /* 0x00016200ff047b82 */ /* 0x000ee20000000a00 */
[----:B------:R-:W-:Y:S01]  /*0030*/  ELECT P0, URZ, PT ;  /* 0x00000000003f782f */ /* 0x000fe20003800000 */
[----:B------:R-:W-:Y:S01]  /*0040*/  BSSY B0, `(.L_x_0) ;  /* 0x0000016000007945 */ /* 0x000fe20003800000 */
[----:B--2---:R-:W-:-:S02]  /*0050*/  SHF.R.U32.HI R6, RZ, 0x5, R18 ;  /* 0x00000005ff067819 */ /* 0x004fc40000011612 */
[----:B------:R-:W-:-:S03]  /*0060*/  SHF.R.U32.HI R2, RZ, 0x7, R18 ;  /* 0x00000007ff027819 */ /* 0x000fc60000011612 */
[----:B------:R-:W2:Y:S04]  /*0070*/  SHFL.IDX PT, R0, R6, RZ, 0x1f ;  /* 0x00001fff06007589 */ /* 0x000ea800000e0000 */
[----:B------:R4:W1:Y:S01]  /*0080*/  SHFL.IDX PT, R10, R2, RZ, 0x1f ;  /* 0x00001fff020a7589 */ /* 0x00086200000e0000 */
[----:B--2---:R-:W-:Y:S02]  /*0090*/  ISETP.NE.OR P0, PT, R0, RZ, !P0 ;  /* 0x000000ff0000720c */ /* 0x004fe40004705670 */
[----:B------:R-:W-:-:S11]  /*00a0*/  SHF.R.S32.HI R3, RZ, 0x1f, R0 ;  /* 0x0000001fff037819 */ /* 0x000fd60000011400 */
[----:B-1-34-:R-:W-:Y:S05]  /*00b0*/  @P0 BRA `(.L_x_1) ;  /* 0x0000000000380947 */ /* 0x01afea0003800000 */
[----:B------:R-:W-:Y:S02]  /*00c0*/  ULDC.64 UR4, c[0x0][0x198] ;  /* 0x0000660000047ab9 */ /* 0x000fe40000000a00 */
[----:B------:R-:W-:Y:S02]  /*00d0*/  UIADD3 UR6, UP0, UR4, 0xf0, URZ ;  /* 0x000000f004067890 */ /* 0x000fe4000ff1e03f */
[----:B------:R-:W-:Y:S02]  /*00e0*/  UIADD3 UR8, UP1, UR4, 0x1f0, URZ ;  /* 0x000001f004087890 */ /* 0x000fe4000ff3e03f */
[----:B------:R-:W-:Y:S02]  /*00f0*/  UIADD3 UR10, UP2, UR4, 0x3f0, URZ ;  /* 0x000003f0040a7890 */ /* 0x000fe4000ff5e03f */
[----:B------:R-:W-:Y:S02]  /*0100*/  UIADD3 UR4, UP3, UR4, 0x4f0, URZ ;  /* 0x000004f004047890 */ /* 0x000fe4000ff7e03f */
[----:B------:R-:W-:-:S02]  /*0110*/  UIADD3.X UR7, URZ, UR5, URZ, UP0, !UPT ;  /* 0x000000053f077290 */ /* 0x000fc400087fe43f */
[----:B------:R-:W-:Y:S02]  /*0120*/  UIADD3.X UR9, URZ, UR5, URZ, UP1, !UPT ;  /* 0x000000053f097290 */ /* 0x000fe40008ffe43f */
[----:B------:R-:W-:Y:S02]  /*0130*/  UIADD3.X UR11, URZ, UR5, URZ, UP2, !UPT ;  /* 0x000000053f0b7290 */ /* 0x000fe400097fe43f */
[----:B------:R-:W-:-:S03]  /*0140*/  UIADD3.X UR5, URZ, UR5, URZ, UP3, !UPT ;  /* 0x000000053f057290 */ /* 0x000fc60009ffe43f */
[----:B------:R1:W-:Y:S02]  /*0150*/  UTMACCTL.PF [UR6] ;  /* 0x00000000060079b9 */ /* 0x0003e40008040000 */
[----:B------:R1:W-:Y:S02]  /*0160*/  UTMACCTL.PF [UR8] ;  /* 0x00000000080079b9 */ /* 0x0003e40008040000 */
[----:B------:R1:W-:Y:S02]  /*0170*/  UTMACCTL.PF [UR10] ;  /* 0x000000000a0079b9 */ /* 0x0003e40008040000 */
[----:B------:R1:W-:Y:S02]  /*0180*/  UTMACCTL.PF [UR4] ;  /* 0x00000000040079b9 */ /* 0x0003e40008040000 */
[----:B-1----:R-:W-:Y:S01]  /*0190*/  NOP ;  /* 0x0000000000007918 */ /* 0x002fe20000000000 */
.L_x_1:
[----:B------:R-:W-:Y:S05]  /*01a0*/  BSYNC B0 ;  /* 0x0000000000007941 */ /* 0x000fea0003800000 */
.L_x_0:
[----:B------:R-:W-:Y:S01]  /*01b0*/  ULDC.64 UR4, c[0x0][0x590] ;  /* 0x0001640000047ab9 */ /* 0x000fe20000000a00 */
[----:B------:R-:W-:Y:S01]  /*01c0*/  LEA.HI R3, R3, R0, RZ, 0x2 ;  /* 0x0000000003037211 */ /* 0x000fe200078f10ff */
[----:B------:R-:W-:Y:S01]  /*01d0*/  ULDC.64 UR40, c[0x0][0x208] ;  /* 0x0000820000287ab9 */ /* 0x000fe20000000a00 */
[----:B------:R-:W-:Y:S01]  /*01e0*/  ISETP.NE.U32.AND P2, PT, RZ, UR4, PT ;  /* 0x00000004ff007c0c */ /* 0x000fe2000bf45070 */
[----:B------:R-:W-:Y:S01]  /*01f0*/  IMAD.MOV.U32 R2, RZ, RZ, R4 ;  /* 0x000000ffff027224 */ /* 0x000fe200078e0004 */
[----:B------:R-:W-:Y:S02]  /*0200*/  LOP3.LUT R3, R3, 0xfffffffc, RZ, 0xc0, !PT ;  /* 0xfffffffc03037812 */ /* 0x000fe400078ec0ff */
[----:B------:R-:W-:Y:S02]  /*0210*/  ISETP.NE.AND.EX P3, PT, RZ, UR5, PT, P2 ;  /* 0x00000005ff007c0c */ /* 0x000fe4000bf65320 */
[----:B------:R-:W-:Y:S02]  /*0220*/  IADD3 R0, R0, -R3, RZ ;  /* 0x8000000300007210 */ /* 0x000fe40007ffe0ff */
[----:B------:R-:W-:-:S02]  /*0230*/  PRMT R7, RZ, 0x7610, R7 ;  /* 0x00007610ff077816 */ /* 0x000fc40000000007 */
[----:B------:R-:W-:-:S07]  /*0240*/  MOV R3, R5 ;  /* 0x0000000500037202 */ /* 0x000fce0000000f00 */
[----:B------:R-:W-:Y:S05]  /*0250*/  @P3 BRA `(.L_x_2) ;  /* 0x0000000000303947 */ /* 0x000fea0003800000 */
[----:B------:R-:W-:Y:S02]  /*0260*/  ULDC.64 UR6, c[0x0][0x588] ;  /* 0x0001620000067ab9 */ /* 0x000fe40000000a00 */
[----:B------:R-:W-:-:S04]  /*0270*/  ISETP.NE.U32.AND P0, PT, RZ, UR6, PT ;  /* 0x00000006ff007c0c */ /* 0x000fc8000bf05070 */
[----:B------:R-:W-:-:S13]  /*0280*/  ISETP.NE.AND.EX P0, PT, RZ, UR7, PT, P0 ;  /* 0x00000007ff007c0c */ /* 0x000fda000bf05300 */
[----:B------:R-:W-:Y:S05]  /*0290*/  @!P0 BRA `(.L_x_3) ;  /* 0x0000000000108947 */ /* 0x000fea0003800000 */
[----:B------:R-:W2:Y:S02]  /*02a0*/  LDG.E R7, desc[UR40][R2.64] ;  /* 0x0000002802077981 */ /* 0x000ea4000c1e1900 */
[----:B--2---:R-:W-:Y:S01]  /*02b0*/  FSETP.NEU.AND P1, PT, R7, RZ, PT ;  /* 0x000000ff0700720b */ /* 0x004fe20003f2d000 */
[----:B------:R-:W-:Y:S01]  /*02c0*/  IMAD.MOV.U32 R7, RZ, RZ, 0x1 ;  /* 0x00000001ff077424 */ /* 0x000fe200078e00ff */
[----:B------:R-:W-:Y:S11]  /*02d0*/  BRA `(.L_x_2) ;  /* 0x0000000000107947 */ /* 0x000ff60003800000 */
.L_x_3:
[----:B------:R-:W-:Y:S01]  /*02e0*/  ULDC UR6, c[0x0][0x580] ;  /* 0x0001600000067ab9 */ /* 0x000fe20000000800 */
[----:B------:R-:W-:Y:S02]  /*02f0*/  MOV R7, 0x1 ;  /* 0x0000000100077802 */ /* 0x000fe40000000f00 */
[----:B------:R-:W-:Y:S02]  /*0300*/  CS2R R2, SRZ ;  /* 0x0000000000027805 */ /* 0x000fe4000001ff00 */
[----:B------:R-:W-:-:S13]  /*0310*/  FSETP.NEU.AND P1, PT, RZ, UR6, PT ;  /* 0x00000006ff007c0b */ /* 0x000fda000bf2d000 */
.L_x_2:
[----:B------:R-:W-:Y:S02]  /*0320*/  ISETP.NE.U32.AND P4, PT, R2, RZ, PT ;  /* 0x000000ff0200720c */ /* 0x000fe40003f85070 */
[----:B------:R-:W-:Y:S02]  /*0330*/  ISETP.NE.AND.EX P5, PT, RZ, UR5, PT, P2 ;  /* 0x00000005ff007c0c */ /* 0x000fe4000bfa5320 */
[----:B------:R-:W-:Y:S02]  /*0340*/  ISETP.NE.AND.EX P2, PT, R3, RZ, PT, P4 ;  /* 0x000000ff0300720c */ /* 0x000fe40003f45340 */
[----:B------:R-:W-:-:S11]  /*0350*/  PLOP3.LUT P0, PT, PT, PT, PT, 0x8, 0x0 ;  /* 0x000000000000781c */ /* 0x000fd60003f0e170 */
[----:B------:R-:W-:Y:S05]  /*0360*/  @P2 BRA P5, `(.L_x_4) ;  /* 0x0000000000342947 */ /* 0x000fea0002800000 */
[----:B------:R-:W-:-:S04]  /*0370*/  ISETP.NE.U32.AND P0, PT, RZ, UR4, PT ;  /* 0x00000004ff007c0c */ /* 0x000fc8000bf05070 */
[----:B------:R-:W-:-:S13]  /*0380*/  ISETP.NE.AND.EX P0, PT, RZ, UR5, PT, P0 ;  /* 0x00000005ff007c0c */ /* 0x000fda000bf05300 */
[----:B------:R-:W-:Y:S05]  /*0390*/  @!P0 BRA `(.L_x_5) ;  /* 0x0000000000248947 */ /* 0x000fea0003800000 */
[----:B------:R-:W-:Y:S02]  /*03a0*/  PRMT R7, R7, 0x9910, RZ ;  /* 0x0000991007077816 */ /* 0x000fe400000000ff */
[----:B------:R-:W-:Y:S02]  /*03b0*/  ISETP.NE.U32.AND P0, PT, R2, RZ, PT ;  /* 0x000000ff0200720c */ /* 0x000fe40003f05070 */
[----:B------:R-:W-:Y:S02]  /*03c0*/  ISETP.NE.AND P2, PT, R7, RZ, PT ;  /* 0x000000ff0700720c */ /* 0x000fe40003f45270 */
[----:B------:R-:W-:Y:S02]  /*03d0*/  ISETP.NE.AND.EX P0, PT, R3, RZ, PT, P0 ;  /* 0x000000ff0300720c */ /* 0x000fe40003f05300 */
[----:B------:R-:W-:-:S09]  /*03e0*/  SEL R2, RZ, 0xffffffff, P1 ;  /* 0xffffffffff027807 */ /* 0x000fd20000800000 */
[----:B------:R-:W-:-:S04]  /*03f0*/  @!P2 SEL R2, RZ, 0xffffffff, P0 ;  /* 0xffffffffff02a807 */ /* 0x000fc80000000000 */
[----:B------:R-:W-:-:S04]  /*0400*/  LOP3.LUT R2, R2, 0x1, RZ, 0xc0, !PT ;  /* 0x0000000102027812 */ /* 0x000fc800078ec0ff */
[----:B------:R-:W-:Y:S01]  /*0410*/  ISETP.EQ.U32.AND P0, PT, R2, 0x1, PT ;  /* 0x000000010200780c */ /* 0x000fe20003f02070 */
[----:B------:R-:W-:-:S12]  /*0420*/  BRA `(.L_x_4) ;  /* 0x0000000000047947 */ /* 0x000fd80003800000 */
.L_x_5:
[----:B------:R-:W-:-:S13]  /*0430*/  PLOP3.LUT P0, PT, P1, PT, PT, 0x8, 0x0 ;  /* 0x000000000000781c */ /* 0x000fda0000f0e170 */
.L_x_4:
[----:B------:R-:W1:Y:S02]  /*0440*/  SHFL.IDX PT, R2, R6, RZ, 0x1f ;  /* 0x00001fff06027589 */ /* 0x000e6400000e0000 */
[----:B-1----:R-:W-:-:S13]  /*0450*/  ISETP.NE.AND P1, PT, R2, RZ, PT ;  /* 0x000000ff0200720c */ /* 0x002fda0003f25270 */
[----:B------:R-:W-:Y:S05]  /*0460*/  @P1 BRA `(.L_x_6) ;  /* 0x0000000000581947 */ /* 0x000fea0003800000 */
[----:B------:R-:W1:Y:S01]  /*0470*/  S2UR UR8, SR_CgaCtaId ;  /* 0x00000000000879c3 */ /* 0x000e620000008800 */
[----:B------:R-:W-:Y:S01]  /*0480*/  UMOV UR4, 0x400 ;  /* 0x0000040000047882 */ /* 0x000fe20000000000 */
[----:B------:R-:W-:Y:S01]  /*0490*/  UMOV UR5, 0x1 ;  /* 0x0000000100057882 */ /* 0x000fe20000000000 */
[----:B------:R-:W-:Y:S01]  /*04a0*/  UMOV UR6, 0x100 ;  /* 0x0000010000067882 */ /* 0x000fe20000000000 */
[----:B------:R-:W-:Y:S01]  /*04b0*/  ELECT P1, URZ, PT ;  /* 0x00000000003f782f */ /* 0x000fe20003820000 */
[----:B------:R-:W-:-:S04]  /*04c0*/  UIADD3 UR6, -UR6, 0x100000, URZ ;  /* 0x0010000006067890 */ /* 0x000fc8000fffe13f */
[----:B------:R-:W-:Y:S02]  /*04d0*/  USHF.L.U32 UR7, UR6, 0xb, URZ ;  /* 0x0000000b06077899 */ /* 0x000fe4000800063f */
[----:B------:R-:W-:Y:S02]  /*04e0*/  USHF.L.U32 UR6, UR6, 0x1, URZ ;  /* 0x0000000106067899 */ /* 0x000fe4000800063f */
[----:B-1----:R-:W-:Y:S02]  /*04f0*/  ULEA UR8, UR8, UR4, 0x18 ;  /* 0x0000000408087291 */ /* 0x002fe4000f8ec03f */
[----:B------:R-:W-:-:S04]  /*0500*/  UIADD3 UR4, -UR5, 0x100000, URZ ;  /* 0x0010000005047890 */ /* 0x000fc8000fffe13f */
[----:B------:R-:W-:Y:S02]  /*0510*/  USHF.L.U32 UR5, UR4, 0xb, URZ ;  /* 0x0000000b04057899 */ /* 0x000fe4000800063f */
[----:B------:R-:W-:Y:S01]  /*0520*/  USHF.L.U32 UR4, UR4, 0x1, URZ ;  /* 0x0000000104047899 */ /* 0x000fe2000800063f */
[----:B------:R-:W1:Y:S11]  /*0530*/  FENCE.VIEW.ASYNC.S ;  /* 0x00000000000073c6 */ /* 0x000e760000000000 */
[----:B-1----:R1:W2:Y:S01]  /*0540*/  SYNCS.EXCH.64 URZ, [UR8], UR4 ;  /* 0x00000004083f75b2 */ /* 0x0022a20008000100 */
[----:B------:R1:W3:Y:S01]  /*0550*/  SYNCS.EXCH.64 URZ, [UR8+0x20], UR6 ;  /* 0x00002006083f75b2 */ /* 0x0002e20008000100 */
[----:B------:R1:W4:Y:S01]  /*0560*/  SYNCS.EXCH.64 URZ, [UR8+0x8], UR4 ;  /* 0x00000804083f75b2 */ /* 0x0003220008000100 */
[----:B------:R1:W1:Y:S01]  /*0570*/  SYNCS.EXCH.64 URZ, [UR8+0x28], UR6 ;  /* 0x00002806083f75b2 */ /* 0x0002620008000100 */
[----:B------:R1:W1:Y:S01]  /*0580*/  SYNCS.EXCH.64 URZ, [UR8+0x10], UR4 ;  /* 0x00001004083f75b2 */ /* 0x0002620008000100 */
[----:B------:R1:W1:Y:S01]  /*0590*/  SYNCS.EXCH.64 URZ, [UR8+0x30], UR6 ;  /* 0x00003006083f75b2 */ /* 0x0002620008000100 */
[----:B------:R1:W1:Y:S01]  /*05a0*/  SYNCS.EXCH.64 URZ, [UR8+0x18], UR4 ;  /* 0x00001804083f75b2 */ /* 0x0002620008000100 */
[----:B------:R1:W1:Y:S01]  /*05b0*/  SYNCS.EXCH.64 URZ, [UR8+0x38], UR6 ;  /* 0x00003806083f75b2 */ /* 0x0002620008000100 */
[----:B------:R-:W-:Y:S01]  /*05c0*/  NOP ;  /* 0x0000000000007918 */ /* 0x000fe20000000000 */
.L_x_6:
[----:B------:R-:W5:Y:S01]  /*05d0*/  SHFL.IDX PT, R3, R6, RZ, 0x1f ;  /* 0x00001fff06037589 */ /* 0x000f6200000e0000 */
[----:B------:R-:W1:Y:S01]  /*05e0*/  LDC R2, c[0x0][0x904] ;  /* 0x00024100ff027b82 */ /* 0x000e620000000800 */
[----:B------:R-:W-:Y:S01]  /*05f0*/  NOP ;  /* 0x0000000000007918 */ /* 0x000fe20000000000 */
[----:B-----5:R-:W-:-:S13]  /*0600*/  ISETP.NE.AND P1, PT, R3, RZ, PT ;  /* 0x000000ff0300720c */ /* 0x020fda0003f25270 */
[----:B------:R-:W-:Y:S05]  /*0610*/  @P1 BRA `(.L_x_7) ;  /* 0x0000000000581947 */ /* 0x000fea0003800000 */
[----:B-1----:R-:W1:Y:S01]  /*0620*/  S2UR UR5, SR_CgaCtaId ;  /* 0x00000000000579c3 */ /* 0x002e620000008800 */
[----:B------:R-:W-:Y:S01]  /*0630*/  UMOV UR4, 0x400 ;  /* 0x0000040000047882 */ /* 0x000fe20000000000 */
[----:B------:R-:W-:Y:S01]  /*0640*/  UMOV UR6, 0x20 ;  /* 0x0000002000067882 */ /* 0x000fe20000000000 */
[----:B------:R-:W-:Y:S01]  /*0650*/  UMOV UR7, 0x100 ;  /* 0x0000010000077882 */ /* 0x000fe20000000000 */
[----:B------:R-:W-:Y:S01]  /*0660*/  ELECT P1, URZ, PT ;  /* 0x00000000003f782f */ /* 0x000fe20003820000 */
[----:B-1----:R-:W-:Y:S02]  /*0670*/  ULEA UR8, UR5, UR4, 0x18 ;  /* 0x0000000405087291 */ /* 0x002fe4000f8ec03f */
[----:B------:R-:W-:-:S04]  /*0680*/  UIADD3 UR4, -UR6, 0x100000, URZ ;  /* 0x0010000006047890 */ /* 0x000fc8000fffe13f */
[----:B------:R-:W-:Y:S02]  /*0690*/  USHF.L.U32 UR5, UR4, 0xb, URZ ;  /* 0x0000000b04057899 */ /* 0x000fe4000800063f */
[----:B------:R-:W-:Y:S02]  /*06a0*/  USHF.L.U32 UR4, UR4, 0x1, URZ ;  /* 0x0000000104047899 */ /* 0x000fe4000800063f */
[----:B------:R-:W-:-:S04]  /*06b0*/  UIADD3 UR6, -UR7, 0x100000, URZ ;  /* 0x0010000007067890 */ /* 0x000fc8000fffe13f */
[----:B------:R-:W-:Y:S02]  /*06c0*/  USHF.L.U32 UR7, UR6, 0xb, URZ ;  /* 0x0000000b06077899 */ /* 0x000fe4000800063f */
[----:B------:R-:W-:Y:S01]  /*06d0*/  USHF.L.U32 UR6, UR6, 0x1, URZ ;  /* 0x0000000106067899 */ /* 0x000fe2000800063f */
[----:B------:R-:W1:Y:S03]  /*06e0*/  FENCE.VIEW.ASYNC.S ;  /* 0x00000000000073c6 */ /* 0x000e660000000000 */
[----:B-1----:R1:W1:Y:S08]  /*06f0*/  SYNCS.EXCH.64 URZ, [UR8+0x40], UR4 ;  /* 0x00004004083f75b2 */ /* 0x0022700008000100 */
[----:B------:R1:W1:Y:S01]  /*0700*/  SYNCS.EXCH.64 URZ, [UR8+0x60], UR6 ;  /* 0x00006006083f75b2 */ /* 0x0002620008000100 */
[----:B------:R1:W1:Y:S01]  /*0710*/  SYNCS.EXCH.64 URZ, [UR8+0x48], UR4 ;  /* 0x00004804083f75b2 */ /* 0x0002620008000100 */
[----:B------:R1:W1:Y:S01]  /*0720*/  SYNCS.EXCH.64 URZ, [UR8+0x68], UR6 ;  /* 0x00006806083f75b2 */ /* 0x0002620008000100 */
[----:B------:R1:W1:Y:S01]  /*0730*/  SYNCS.EXCH.64 URZ, [UR8+0x50], UR4 ;  /* 0x00005004083f75b2 */ /* 0x0002620008000100 */
[----:B------:R1:W1:Y:S01]  /*0740*/  SYNCS.EXCH.64 URZ, [UR8+0x70], UR6 ;  /* 0x00007006083f75b2 */ /* 0x0002620008000100 */
[----:B------:R1:W1:Y:S01]  /*0750*/  SYNCS.EXCH.64 URZ, [UR8+0x58], UR4 ;  /* 0x00005804083f75b2 */ /* 0x0002620008000100 */
[----:B------:R1:W1:Y:S01]  /*0760*/  SYNCS.EXCH.64 URZ, [UR8+0x78], UR6 ;  /* 0x00007806083f75b2 */ /* 0x0002620008000100 */
[----:B------:R-:W-:Y:S01]  /*0770*/  NOP ;  /* 0x0000000000007918 */ /* 0x000fe20000000000 */
.L_x_7:
[----:B------:R-:W5:Y:S01]  /*0780*/  SHFL.IDX PT, R6, R6, RZ, 0x1f ;  /* 0x00001fff06067589 */ /* 0x000f6200000e0000 */
[----:B-1----:R-:W-:Y:S02]  /*0790*/  ISETP.NE.AND P6, PT, R2, 0x1, PT ;  /* 0x000000010200780c */ /* 0x002fe40003fc5270 */
[----:B------:R-:W-:Y:S01]  /*07a0*/  ELECT P1, URZ, PT ;  /* 0x00000000003f782f */ /* 0x000fe20003820000 */
[----:B------:R-:W1:Y:S01]  /*07b0*/  S2UR UR36, SR_CgaCtaId ;  /* 0x00000000002479c3 */ /* 0x000e620000008800 */
[----:B------:R-:W2:Y:S01]  /*07c0*/  S2R R3, SR_CTAID.Y ;  /* 0x0000000000037919 */ /* 0x000ea20000002600 */
[----:B------:R-:W-:Y:S01]  /*07d0*/  UMOV UR4, 0x20 ;  /* 0x0000002000047882 */ /* 0x000fe20000000000 */
[----:B------:R-:W-:Y:S01]  /*07e0*/  P2R R7, PR, RZ, 0x40 ;  /* 0x00000040ff077803 */ /* 0x000fe20000000000 */
[----:B------:R-:W-:Y:S01]  /*07f0*/  NOP ;  /* 0x0000000000007918 */ /* 0x000fe20000000000 */
[----:B------:R-:W3:Y:S01]  /*0800*/  S2R R8, SR_CTAID.X ;  /* 0x0000000000087919 */ /* 0x000ee20000002500 */
[----:B------:R-:W-:Y:S01]  /*0810*/  ISETP.NE.AND P4, PT, R0, RZ, PT ;  /* 0x000000ff0000720c */ /* 0x000fe20003f85270 */
[----:B------:R-:W-:Y:S01]  /*0820*/  IMAD.MOV.U32 R9, RZ, RZ, RZ ;  /* 0x000000ffff097224 */ /* 0x000fe200078e00ff */
[----:B------:R-:W-:Y:S02]  /*0830*/  BSSY B6, `(.L_x_8) ;  /* 0x0000d13000067945 */ /* 0x000fe40003800000 */
[----:B------:R-:W3:Y:S01]  /*0840*/  @P6 LDC R17, c[0x0][0x10] ;  /* 0x00000400ff116b82 */ /* 0x000ee20000000800 */
[----:B------:R-:W-:-:S07]  /*0850*/  @P6 MOV R7, RZ ;  /* 0x000000ff00076202 */ /* 0x000fce0000000f00 */
[----:B------:R-:W4:Y:S01]  /*0860*/  @!P6 LDC R11, c[0x0][0xc] ;  /* 0x00000300ff0beb82 */ /* 0x000f220000000800 */
[----:B-----5:R-:W-:Y:S02]  /*0870*/  ISETP.NE.OR P2, PT, R6, RZ, !P1 ;  /* 0x000000ff0600720c */ /* 0x020fe40004f45670 */
[----:B------:R-:W-:-:S04]  /*0880*/  ISETP.EQ.OR P1, PT, R0, 0x3, !P4 ;  /* 0x000000030000780c */ /* 0x000fc80006722670 */
[----:B------:R-:W-:-:S04]  /*0890*/  ISETP.EQ.AND P1, PT, R10, RZ, P1 ;  /* 0x000000ff0a00720c */ /* 0x000fc80000f22270 */
[----:B------:R-:W-:Y:S01]  /*08a0*/  SEL R22, RZ, 0x1, !P1 ;  /* 0x00000001ff167807 */ /* 0x000fe20004800000 */
[----:B--2---:R-:W-:Y:S02]  /*08b0*/  @P6 IMAD.MOV.U32 R6, RZ, RZ, R3 ;  /* 0x000000ffff066224 */ /* 0x004fe400078e0003 */
[----:B------:R-:W-:Y:S01]  /*08c0*/  VOTEU.ALL UP0, P2 ;  /* 0x00000000003f7886 */ /* 0x000fe20001000000 */
[----:B------:R-:W-:Y:S01]  /*08d0*/  VOTEU.ALL UP1, P2 ;  /* 0x00000000003f7886 */ /* 0x000fe20001020000 */
[----:B---3--:R-:W-:-:S03]  /*08e0*/  @P6 IMAD.WIDE.U32 R16, R8, R17, R6 ;  /* 0x0000001108106225 */ /* 0x008fc600078e0006 */
[----:B------:R-:W-:Y:S01]  /*08f0*/  @!UP0 UMOV UR6, 0x400 ;  /* 0x0000040000068882 */ /* 0x000fe20000000000 */
[----:B------:R-:W-:-:S04]  /*0900*/  @!UP0 UIADD3 UR4, -UR4, 0x100000, URZ ;  /* 0x0010000004048890 */ /* 0x000fc8000fffe13f */
[----:B------:R-:W-:Y:S02]  /*0910*/  @!UP0 USHF.L.U32 UR5, UR4, 0xb, URZ ;  /* 0x0000000b04058899 */ /* 0x000fe4000800063f */
[----:B------:R-:W-:Y:S01]  /*0920*/  @!UP0 USHF.L.U32 UR4, UR4, 0x1, URZ ;  /* 0x0000000104048899 */ /* 0x000fe2000800063f */
[----:B------:R-:W-:Y:S01]  /*0930*/  @P6 IMAD.MOV.U32 R7, RZ, RZ, RZ ;  /* 0x000000ffff076224 */ /* 0x000fe200078e00ff */
[----:B-1----:R-:W-:Y:S01]  /*0940*/  @!UP0 ULEA UR8, UR36, UR6, 0x18 ;  /* 0x0000000624088291 */ /* 0x002fe2000f8ec03f */
[----:B------:R-:W-:Y:S01]  /*0950*/  VOTEU.ALL UP0, P2 ;  /* 0x00000000003f7886 */ /* 0x000fe20001000000 */
[C---:B------:R-:W-:Y:S01]  /*0960*/  ISETP.NE.AND P2, PT, R10.reuse, RZ, PT ;  /* 0x000000ff0a00720c */ /* 0x040fe20003f45270 */
[----:B------:R-:W-:Y:S01]  /*0970*/  ULDC UR6, c[0x0][0xc] ;  /* 0x0000030000067ab9 */ /* 0x000fe20000000800 */
[----:B------:R-:W-:Y:S01]  /*0980*/  ULDC UR7, c[0x0][0x10] ;  /* 0x0000040000077ab9 */ /* 0x000fe20000000800 */
[----:B------:R-:W-:Y:S02]  /*0990*/  IADD3 R10, R10, -0x1, RZ ;  /* 0xffffffff0a0a7810 */ /* 0x000fe40007ffe0ff */
[----:B------:R-:W-:-:S02]  /*09a0*/  ISETP.EQ.AND P5, PT, R0, 0x2, !P2 ;  /* 0x000000020000780c */ /* 0x000fc400057a2270 */
[----:B------:R-:W-:Y:S01]  /*09b0*/  @P6 IADD3 R17, R17, R7, RZ ;  /* 0x0000000711116210 */ /* 0x000fe20007ffe0ff */
[----:B----4-:R-:W-:Y:S01]  /*09c0*/  @!P6 IMAD.WIDE.U32 R6, R11, R3, R8 ;  /* 0x000000030b06e225 */ /* 0x010fe200078e0008 */
[----:B------:R-:W1:Y:S02]  /*09d0*/  FENCE.VIEW.ASYNC.S ;  /* 0x00000000000073c6 */ /* 0x000e640000000000 */
[----:B-1----:R-:W1:Y:S01]  /*09e0*/  @!UP0 SYNCS.EXCH.64 URZ, [UR8+0x80], UR4 ;  /* 0x00008004083f85b2 */ /* 0x002e620008000100 */
[----:B------:R-:W-:Y:S02]  /*09f0*/  ISETP.GE.U32.AND P1, PT, R10, 0x2, PT ;  /* 0x000000020a00780c */ /* 0x000fe40003f26070 */
[----:B------:R-:W-:Y:S01]  /*0a00*/  SEL R19, RZ, 0x1, !P5 ;  /* 0x00000001ff137807 */ /* 0x000fe20006800000 */
[----:B------:R-:W-:Y:S01]  /*0a10*/  @!P6 IMAD.MOV.U32 R16, RZ, RZ, R6 ;  /* 0x000000ffff10e224 */ /* 0x000fe200078e0006 */
[----:B------:R-:W-:Y:S02]  /*0a20*/  @!P6 MOV R17, R7 ;  /* 0x000000070011e202 */ /* 0x000fe40000000f00 */
[----:B------:R-:W-:-:S02]  /*0a30*/  SEL R19, R19, 0x2, P1 ;  /* 0x0000000213137807 */ /* 0x000fc40000800000 */
[----:B------:R-:W-:Y:S01]  /*0a40*/  SEL R22, R22, 0x2, P1 ;  /* 0x0000000216167807 */ /* 0x000fe20000800000 */
[----:B------:R2:W1:Y:S01]  /*0a50*/  @!UP1 SYNCS.EXCH.64 URZ, [UR8+0x88], UR4 ;  /* 0x00008804083f95b2 */ /* 0x0004620008000100 */
[----:B------:R-:W-:Y:S01]  /*0a60*/  NOP ;  /* 0x0000000000007918 */ /* 0x000fe20000000000 */
[----:B--2---:R-:W-:-:S03]  /*0a70*/  UIMAD.WIDE.U32 UR4, UR6, UR7, URZ ;  /* 0x00000007060472a5 */ /* 0x004fc6000f8e003f */
[----:B------:R-:W-:Y:S02]  /*0a80*/  ULDC UR6, c[0x0][0x14] ;  /* 0x0000050000067ab9 */ /* 0x000fe40000000800 */
[----:B------:R-:W-:Y:S02]  /*0a90*/  UIMAD.WIDE.U32 UR38, UR4, UR6, URZ ;  /* 0x00000006042672a5 */ /* 0x000fe4000f8e003f */
[----:B------:R-:W-:-:S04]  /*0aa0*/  UIMAD UR37, UR5, UR6, URZ ;  /* 0x00000006052572a4 */ /* 0x000fc8000f8e023f */
[----:B------:R-:W-:Y:S01]  /*0ab0*/  UIADD3 UR37, UR39, UR37, URZ ;  /* 0x0000002527257290 */ /* 0x000fe2000fffe03f */
[----:B-1----:R-:W-:Y:S06]  /*0ac0*/  BAR.SYNC.DEFER_BLOCKING 0x0 ;  /* 0x0000000000007b1d */ /* 0x002fec0000010000 */
[----:B------:R-:W-:Y:S05]  /*0ad0*/  @!P2 BRA `(.L_x_9) ;  /* 0x000000a40084a947 */ /* 0x000fea0003800000 */
[----:B------:R-:W-:-:S13]  /*0ae0*/  ISETP.GT.U32.AND P0, PT, R10, 0x1, PT ;  /* 0x000000010a00780c */ /* 0x000fda0003f04070 */
[----:B------:R-:W-:Y:S05]  /*0af0*/  @P0 BRA `(.L_x_10) ;  /* 0x000000cc00980947 */ /* 0x000fea0003800000 */
[----:B------:R-:W-:Y:S01]  /*0b00*/  ULDC.64 UR4, c[0x0][0x8f8] ;  /* 0x00023e0000047ab9 */ /* 0x000fe20000000a00 */
[----:B------:R-:W-:Y:S01]  /*0b10*/  UMOV UR47, 0xffffffff ;  /* 0xffffffff002f7882 */ /* 0x000fe20000000000 */
[----:B------:R-:W-:Y:S01]  /*0b20*/  ISETP.GE.U32.AND P0, PT, R16, UR4, PT ;  /* 0x0000000410007c0c */ /* 0x000fe2000bf06070 */
[----:B------:R-:W-:Y:S01]  /*0b30*/  IMAD.MOV.U32 R23, RZ, RZ, -0x1 ;  /* 0xffffffffff177424 */ /* 0x000fe200078e00ff */
[----:B------:R-:W-:Y:S02]  /*0b40*/  PRMT R88, RZ, 0x7610, R88 ;  /* 0x00007610ff587816 */ /* 0x000fe40000000058 */
[----:B------:R-:W-:Y:S02]  /*0b50*/  ISETP.GE.U32.AND.EX P0, PT, R17, UR5, PT, P0 ;  /* 0x0000000511007c0c */ /* 0x000fe4000bf06100 */
[----:B------:R-:W-:Y:S02]  /*0b60*/  MOV R92, 0xffffffff ;  /* 0xffffffff005c7802 */ /* 0x000fe40000000f00 */
[----:B------:R-:W-:-:S09]  /*0b70*/  PRMT R0, RZ, 0x7610, R0 ;  /* 0x00007610ff007816 */ /* 0x000fd20000000000 */
[----:B------:R-:W-:Y:S05]  /*0b80*/  @P0 BRA `(.L_x_11) ;  /* 0x0000000400600947 */ /* 0x000fea0003800000 */
[----:B------:R-:W1:Y:S01]  /*0b90*/  LDC.64 R14, c[0x0][0x8d0] ;  /* 0x00023400ff0e7b82 */ /* 0x000e620000000a00 */
[----:B------:R-:W-:Y:S01]  /*0ba0*/  IMAD.MOV.U32 R4, RZ, RZ, R16 ;  /* 0x000000ffff047224 */ /* 0x000fe200078e0010 */
[----:B------:R-:W-:-:S06]  /*0bb0*/  MOV R5, R17 ;  /* 0x0000001100057202 */ /* 0x000fcc0000000f00 */
[----:B------:R-:W2:Y:S08]  /*0bc0*/  LDC R0, c[0x0][0x8d8] ;  /* 0x00023600ff007b82 */ /* 0x000eb00000000800 */
[----:B------:R-:W3:Y:S01]  /*0bd0*/  LDC.64 R20, c[0x0][0x8c8] ;  /* 0x00023200ff147b82 */ /* 0x000ee20000000a00 */
[----:B-1----:R-:W-:-:S04]  /*0be0*/  ISETP.NE.U32.AND P0, PT, R14, RZ, PT ;  /* 0x000000ff0e00720c */ /* 0x002fc80003f05070 */
[----:B------:R-:W-:-:S13]  /*0bf0*/  ISETP.NE.AND.EX P0, PT, R15, RZ, PT, P0 ;  /* 0x000000ff0f00720c */ /* 0x000fda0003f05300 */
[----:B--23--:R-:W-:Y:S05]  /*0c00*/  @!P0 BRA `(.L_x_12) ;  /* 0x0000000000288947 */ /* 0x00cfea0003800000 */
[----:B------:R-:W1:Y:S02]  /*0c10*/  LDC R11, c[0x0][0x8dc] ;  /* 0x00023700ff0b7b82 */ /* 0x000e640000000800 */
[----:B-1----:R-:W-:-:S05]  /*0c20*/  IADD3 R11, P0, R16, R11, RZ ;  /* 0x0000000b100b7210 */ /* 0x002fca0007f1e0ff */
[----:B------:R-:W-:-:S04]  /*0c30*/  IMAD.X R13, RZ, RZ, R17, P0 ;  /* 0x000000ffff0d7224 */ /* 0x000fc800000e0611 */
[----:B------:R-:W-:-:S04]  /*0c40*/  IMAD.WIDE.U32 R4, R13, R14, RZ ;  /* 0x0000000e0d047225 */ /* 0x000fc800078e00ff */
[----:B------:R-:W-:-:S04]  /*0c50*/  IMAD.WIDE.U32 R6, P0, R11, R15, R4 ;  /* 0x0000000f0b067225 */ /* 0x000fc80007800004 */
[----:B------:R-:W-:Y:S01]  /*0c60*/  IMAD.WIDE.U32 R4, R11, R14, RZ ;  /* 0x0000000e0b047225 */ /* 0x000fe200078e00ff */
[----:B------:R-:W-:-:S03]  /*0c70*/  IADD3.X R11, RZ, RZ, RZ, P0, !PT ;  /* 0x000000ffff0b7210 */ /* 0x000fc600007fe4ff */
[----:B------:R-:W-:Y:S01]  /*0c80*/  IMAD.MOV.U32 R10, RZ, RZ, R7 ;  /* 0x000000ffff0a7224 */ /* 0x000fe200078e0007 */
[----:B------:R-:W-:-:S05]  /*0c90*/  IADD3 RZ, P0, R5, R6, RZ ;  /* 0x0000000605ff7210 */ /* 0x000fca0007f1e0ff */
[----:B------:R-:W-:-:S08]  /*0ca0*/  IMAD.WIDE.U32.X R4, R13, R15, R10, P0 ;  /* 0x0000000f0d047225 */ /* 0x000fd000000e040a */
.L_x_12:
[-CC-:B------:R-:W-:Y:S01]  /*0cb0*/  SHF.R.U64 R25, R4, R0.reuse, R5.reuse ;  /* 0x0000000004197219 */ /* 0x180fe20000001205 */
[----:B------:R-:W1:Y:S01]  /*0cc0*/  LDC.64 R26, c[0x0][0x8e8] ;  /* 0x00023a00ff1a7b82 */ /* 0x000e620000000a00 */
[----:B------:R-:W-:Y:S01]  /*0cd0*/  SHF.R.U32.HI R4, RZ, R0, R5 ;  /* 0x00000000ff047219 */ /* 0x000fe20000011605 */
[----:B------:R-:W-:Y:S01]  /*0ce0*/  ULDC UR4, c[0x0][0x150] ;  /* 0x0000540000047ab9 */ /* 0x000fe20000000800 */
[----:B------:R-:W-:Y:S02]  /*0cf0*/  I2FP.F32.U32 R0, R8 ;  /* 0x0000000800007245 */ /* 0x000fe40000201000 */
[----:B------:R-:W-:-:S03]  /*0d00*/  IADD3 R9, P0, RZ, -R25, RZ ;  /* 0x80000019ff097210 */ /* 0x000fc60007f1e0ff */
[----:B------:R-:W2:Y:S01]  /*0d10*/  LDC R10, c[0x0][0x8c0] ;  /* 0x00023000ff0a7b82 */ /* 0x000ea20000000800 */
[----:B------:R-:W-:Y:S01]  /*0d20*/  FMUL R0, R0, UR4 ;  /* 0x0000000400007c20 */ /* 0x000fe20008400000 */
[----:B------:R-:W-:Y:S01]  /*0d30*/  IADD3.X R11, RZ, ~R4, RZ, P0, !PT ;  /* 0x80000004ff0b7210 */ /* 0x000fe200007fe4ff */
[----:B------:R-:W-:Y:S01]  /*0d40*/  IMAD.WIDE.U32 R4, R9, R20, R16 ;  /* 0x0000001409047225 */ /* 0x000fe200078e0010 */
[----:B------:R-:W-:-:S03]  /*0d50*/  ULDC UR4, c[0x0][0x154] ;  /* 0x0000550000047ab9 */ /* 0x000fc60000000800 */
[----:B------:R-:W3:Y:S01]  /*0d60*/  F2I.U32.TRUNC.NTZ R0, R0 ;  /* 0x0000000000007305 */ /* 0x000ee2000020f000 */
[----:B------:R-:W4:Y:S01]  /*0d70*/  LDC R7, c[0x0][0x144] ;  /* 0x00005100ff077b82 */ /* 0x000f220000000800 */
[----:B------:R-:W-:-:S04]  /*0d80*/  IMAD R6, R11, R20, RZ ;  /* 0x000000140b067224 */ /* 0x000fc800078e02ff */
[----:B------:R-:W-:-:S03]  /*0d90*/  IMAD R9, R9, R21, R6 ;  /* 0x0000001509097224 */ /* 0x000fc600078e0206 */
[----:B------:R-:W5:Y:S01]  /*0da0*/  LDC R12, c[0x0][0x8b0] ;  /* 0x00022c00ff0c7b82 */ /* 0x000f620000000800 */
[----:B------:R-:W-:Y:S01]  /*0db0*/  IMAD.IADD R9, R5, 0x1, R9 ;  /* 0x0000000105097824 */ /* 0x000fe200078e0209 */
[----:B-1----:R-:W-:Y:S02]  /*0dc0*/  ISETP.NE.U32.AND P0, PT, R26, RZ, PT ;  /* 0x000000ff1a00720c */ /* 0x002fe40003f05070 */
[----:B---3--:R-:W-:-:S04]  /*0dd0*/  IADD3 R5, -R0, RZ, RZ ;  /* 0x000000ff00057210 */ /* 0x008fc80007ffe1ff */
[----:B------:R-:W1:Y:S01]  /*0de0*/  LDC R11, c[0x0][0x900] ;  /* 0x00024000ff0b7b82 */ /* 0x000e620000000800 */
[-CC-:B--2---:R-:W-:Y:S02]  /*0df0*/  SHF.R.U64 R20, R4, R10.reuse, R9.reuse ;  /* 0x0000000a04147219 */ /* 0x184fe40000001209 */
[----:B------:R-:W-:Y:S02]  /*0e00*/  I2FP.F32.U32 R4, R3 ;  /* 0x0000000300047245 */ /* 0x000fe40000201000 */
[----:B------:R-:W-:Y:S02]  /*0e10*/  ISETP.NE.AND.EX P0, PT, R27, RZ, PT, P0 ;  /* 0x000000ff1b00720c */ /* 0x000fe40003f05300 */
[----:B------:R-:W-:Y:S01]  /*0e20*/  SHF.R.U32.HI R9, RZ, R10, R9 ;  /* 0x0000000aff097219 */ /* 0x000fe20000011609 */
[----:B------:R-:W2:Y:S01]  /*0e30*/  LDC R14, c[0x0][0x148] ;  /* 0x00005200ff0e7b82 */ /* 0x000ea20000000800 */
[----:B----4-:R-:W-:Y:S02]  /*0e40*/  IMAD R0, R7, R5, R8 ;  /* 0x0000000507007224 */ /* 0x010fe400078e0208 */
[----:B------:R-:W-:Y:S01]  /*0e50*/  FMUL R5, R4, UR4 ;  /* 0x0000000404057c20 */ /* 0x000fe20008400000 */
[----:B------:R-:W-:Y:S01]  /*0e60*/  IMAD.MOV.U32 R4, RZ, RZ, -0x1 ;  /* 0xffffffffff047424 */ /* 0x000fe200078e00ff */
[----:B------:R-:W-:-:S03]  /*0e70*/  MOV R10, 0x1 ;  /* 0x00000001000a7802 */ /* 0x000fc60000000f00 */
[----:B------:R-:W3:Y:S01]  /*0e80*/  LDC R24, c[0x0][0x8a8] ;  /* 0x00022a00ff187b82 */ /* 0x000ee20000000800 */
[-CC-:B-----5:R-:W-:Y:S02]  /*0e90*/  SHF.R.U64 R28, R20, R12.reuse, R9.reuse ;  /* 0x0000000c141c7219 */ /* 0x1a0fe40000001209 */
[----:B------:R-:W-:Y:S02]  /*0ea0*/  SHF.R.U32.HI R6, RZ, R12, R9 ;  /* 0x0000000cff067219 */ /* 0x000fe40000011609 */
[----:B------:R4:W1:Y:S03]  /*0eb0*/  F2I.U32.TRUNC.NTZ R12, R5 ;  /* 0x00000005000c7305 */ /* 0x000866000020f000 */
[----:B------:R-:W2:Y:S01]  /*0ec0*/  LDC R15, c[0x0][0x8f0] ;  /* 0x00023c00ff0f7b82 */ /* 0x000ea20000000800 */
[-C--:B-1----:R-:W-:Y:S02]  /*0ed0*/  SHF.L.U32 R4, R4, R11.reuse, RZ ;  /* 0x0000000b04047219 */ /* 0x082fe400000006ff */
[----:B------:R-:W-:-:S02]  /*0ee0*/  SHF.R.U64 R30, R28, R11, R6 ;  /* 0x0000000b1c1e7219 */ /* 0x000fc40000001206 */
[-C--:B------:R-:W-:Y:S02]  /*0ef0*/  SHF.R.U32.HI R6, RZ, R11.reuse, R6 ;  /* 0x0000000bff067219 */ /* 0x080fe40000011606 */
[----:B------:R-:W-:Y:S01]  /*0f00*/  SHF.L.U32 R10, R10, R11, RZ ;  /* 0x0000000b0a0a7219 */ /* 0x000fe200000006ff */
[----:B------:R-:W1:Y:S01]  /*0f10*/  LDC R21, c[0x0][0x8e0] ;  /* 0x00023800ff157b82 */ /* 0x000e620000000800 */
[----:B------:R-:W-:Y:S01]  /*0f20*/  LOP3.LUT R11, RZ, R4, RZ, 0x33, !PT ;  /* 0x00000004ff0b7212 */ /* 0x000fe200078e33ff */
[----:B------:R-:W-:Y:S01]  /*0f30*/  IMAD.MOV.U32 R4, RZ, RZ, R30 ;  /* 0x000000ffff047224 */ /* 0x000fe200078e001e */
[----:B----4-:R-:W-:-:S05]  /*0f40*/  MOV R5, R6 ;  /* 0x0000000600057202 */ /* 0x010fca0000000f00 */
[----:B------:R-:W4:Y:S01]  /*0f50*/  LDC R23, c[0x0][0x8b8] ;  /* 0x00022e00ff177b82 */ /* 0x000f220000000800 */
[----:B------:R-:W-:Y:S05]  /*0f60*/  @!P0 BRA `(.L_x_13) ;  /* 0x0000000000288947 */ /* 0x000fea0003800000 */
[----:B------:R-:W5:Y:S02]  /*0f70*/  LDC R9, c[0x0][0x8f4] ;  /* 0x00023d00ff097b82 */ /* 0x000f640000000800 */
[----:B-----5:R-:W-:-:S05]  /*0f80*/  IADD3 R9, P0, R30, R9, RZ ;  /* 0x000000091e097210 */ /* 0x020fca0007f1e0ff */
        /* <DEDUP_REMOVED lines=8> */
.L_x_13:
[----:B--2---:R-:W-:Y:S01]  /*1010*/  SHF.R.U64 R4, R4, R15, R5 ;  /* 0x0000000f04047219 */ /* 0x004fe20000001205 */
[----:B---3--:R-:W-:Y:S01]  /*1020*/  VIADD R5, R24, 0xffffffff ;  /* 0xffffffff18057836 */ /* 0x008fe20000000000 */
[----:B------:R-:W-:Y:S02]  /*1030*/  IADD3 R12, -R12, RZ, RZ ;  /* 0x000000ff0c0c7210 */ /* 0x000fe40007ffe1ff */
[----:B------:R-:W-:Y:S02]  /*1040*/  LOP3.LUT R11, R28, R11, RZ, 0xc0, !PT ;  /* 0x0000000b1c0b7212 */ /* 0x000fe400078ec0ff */
[----:B------:R-:W-:Y:S01]  /*1050*/  IADD3 R6, -R4, RZ, RZ ;  /* 0x000000ff04067210 */ /* 0x000fe20007ffe1ff */
[----:B------:R-:W-:Y:S01]  /*1060*/  @P6 IMAD R0, R14, R12, R3 ;  /* 0x0000000c0e006224 */ /* 0x000fe200078e0203 */
[----:B------:R-:W-:Y:S01]  /*1070*/  LOP3.LUT R5, R20, R5, RZ, 0xc0, !PT ;  /* 0x0000000514057212 */ /* 0x000fe200078ec0ff */
[----:B------:R-:W-:Y:S01]  /*1080*/  IMAD R11, R10, R4, R11 ;  /* 0x000000040a0b7224 */ /* 0x000fe200078e020b */
[----:B------:R-:W-:Y:S01]  /*1090*/  R2UR UR47, R25 ;  /* 0x00000000192f72ca */ /* 0x000fe200000e0000 */
[----:B-1----:R-:W-:-:S02]  /*10a0*/  IMAD R3, R6, R21, R30 ;  /* 0x0000001506037224 */ /* 0x002fc400078e021e */
[----:B----4-:R-:W-:Y:S02]  /*10b0*/  IMAD R0, R11, R23, R0 ;  /* 0x000000170b007224 */ /* 0x010fe400078e0200 */
[----:B------:R-:W-:Y:S02]  /*10c0*/  IMAD R3, R3, R24, R5 ;  /* 0x0000001803037224 */ /* 0x000fe400078e0205 */
[----:B------:R-:W-:-:S03]  /*10d0*/  IMAD.MOV.U32 R4, RZ, RZ, 0x1 ;  /* 0x00000001ff047424 */ /* 0x000fc600078e00ff */
[----:B------:R-:W-:Y:S02]  /*10e0*/  SEL R92, R3, R0, !P6 ;  /* 0x00000000035c7207 */ /* 0x000fe40007000000 */
[----:B------:R-:W-:Y:S02]  /*10f0*/  SEL R23, R0, R3, !P6 ;  /* 0x0000000300177207 */ /* 0x000fe40007000000 */
[----:B------:R-:W-:-:S07]  /*1100*/  PRMT R0, R4, 0x7610, R0 ;  /* 0x0000761004007816 */ /* 0x000fce0000000000 */
.L_x_11:
[----:B------:R-:W-:-:S08]  /*1110*/  NOP ;  /* 0x0000000000007918 */ /* 0x000fd00000000000 */
[----:B------:R-:W1:Y:S02]  /*1120*/  USETMAXREG.TRY_ALLOC.CTAPOOL UP0, 0xe8 ;  /* 0x000000e8000079c8 */ /* 0x000e640008000600 */
[----:B-1----:R-:W-:-:S13]  /*1130*/  PLOP3.LUT P0, PT, PT, PT, UP0, 0x80, 0x0 ;  /* 0x000000000000781c */ /* 0x002fda0003f0f008 */
[----:B------:R-:W-:Y:S05]  /*1140*/  @!P0 BRA `(.L_x_11) ;  /* 0xfffffffc00f08947 */ /* 0x000fea000383ffff */
[----:B------:R-:W-:Y:S02]  /*1150*/  ULDC.64 UR4, c[0x0][0x590] ;  /* 0x0001640000047ab9 */ /* 0x000fe40000000a00 */
[----:B------:R-:W-:-:S04]  /*1160*/  ISETP.NE.U32.AND P0, PT, RZ, UR4, PT ;  /* 0x00000004ff007c0c */ /* 0x000fc8000bf05070 */
[----:B------:R-:W-:-:S13]  /*1170*/  ISETP.NE.AND.EX P0, PT, RZ, UR5, PT, P0 ;  /* 0x00000005ff007c0c */ /* 0x000fda000bf05300 */
[----:B------:R-:W-:Y:S05]  /*1180*/  @P0 BRA `(.L_x_14) ;  /* 0x00000000002c0947 */ /* 0x000fea0003800000 */
[----:B------:R-:W-:Y:S02]  /*1190*/  ULDC.64 UR4, c[0x0][0x588] ;  /* 0x0001620000047ab9 */ /* 0x000fe40000000a00 */
[----:B------:R-:W-:-:S04]  /*11a0*/  ISETP.NE.U32.AND P0, PT, RZ, UR4, PT ;  /* 0x00000004ff007c0c */ /* 0x000fc8000bf05070 */
[----:B------:R-:W-:-:S13]  /*11b0*/  ISETP.NE.AND.EX P0, PT, RZ, UR5, PT, P0 ;  /* 0x00000005ff007c0c */ /* 0x000fda000bf05300 */
[----:B------:R-:W-:Y:S05]  /*11c0*/  @!P0 BRA `(.L_x_15) ;  /* 0x0000000000108947 */ /* 0x000fea0003800000 */
[----:B------:R-:W1:Y:S02]  /*11d0*/  LDC.64 R4, c[0x0][0x588] ;  /* 0x00016200ff047b82 */ /* 0x000e640000000a00 */
[----:B-1----:R1:W5:Y:S01]  /*11e0*/  LDG.E R89, desc[UR40][R4.64] ;  /* 0x0000002804597981 */ /* 0x002362000c1e1900 */
[----:B------:R-:W-:Y:S01]  /*11f0*/  MOV R88, 0x1 ;  /* 0x0000000100587802 */ /* 0x000fe20000000f00 */
[----:B------:R-:W-:Y:S06]  /*1200*/  BRA `(.L_x_14) ;  /* 0x00000000000c7947 */ /* 0x000fec0003800000 */
.L_x_15:
[----:B------:R-:W-:Y:S01]  /*1210*/  ULDC UR4, c[0x0][0x580] ;  /* 0x0001600000047ab9 */ /* 0x000fe20000000800 */
[----:B------:R-:W-:Y:S01]  /*1220*/  IMAD.MOV.U32 R88, RZ, RZ, 0x1 ;  /* 0x00000001ff587424 */ /* 0x000fe200078e00ff */
[----:B------:R-:W-:-:S07]  /*1230*/  MOV R89, UR4 ;  /* 0x0000000400597c02 */ /* 0x000fce0008000f00 */
.L_x_14:
        /* <DEDUP_REMOVED lines=8> */
[----:B------:R-:W2:Y:S02]  /*12c0*/  LDC.64 R90, c[0x0][0x5a8] ;  /* 0x00016a00ff5a7b82 */ /* 0x000ea40000000a00 */
[----:B--2---:R2:W5:Y:S01]  /*12d0*/  LDG.E R90, desc[UR40][R90.64] ;  /* 0x000000285a5a7981 */ /* 0x004562000c1e1900 */
[----:B------:R-:W-:Y:S05]  /*12e0*/  BRA `(.L_x_16) ;  /* 0x0000000000087947 */ /* 0x000fea0003800000 */
.L_x_17:
[----:B------:R-:W-:Y:S02]  /*12f0*/  ULDC UR4, c[0x0][0x5a0] ;  /* 0x0001680000047ab9 */ /* 0x000fe40000000800 */
[----:B------:R-:W-:-:S07]  /*1300*/  IMAD.U32 R90, RZ, RZ, UR4 ;  /* 0x00000004ff5a7e24 */ /* 0x000fce000f8e00ff */
.L_x_16:
[----:B------:R-:W-:Y:S01]  /*1310*/  LOP3.LUT P1, RZ, R0, 0xff, RZ, 0xc0, !PT ;  /* 0x000000ff00ff7812 */ /* 0x000fe2000782c0ff */
[----:B------:R-:W-:Y:S01]  /*1320*/  UMOV UR42, URZ ;  /* 0x0000003f002a7c82 */ /* 0x000fe20008000000 */
[----:B------:R-:W-:-:S11]  /*1330*/  PLOP3.LUT P0, PT, PT, PT, PT, 0x80, 0x0 ;  /* 0x000000000000781c */ /* 0x000fd60003f0f070 */
[----:B------:R-:W-:Y:S05]  /*1340*/  @!P1 BRA `(.L_x_18) ;  /* 0x0000009800c89947 */ /* 0x000fea0003800000 */
[----:B------:R-:W-:Y:S01]  /*1350*/  ULDC UR4, c[0x0][0x28c] ;  /* 0x0000a30000047ab9 */ /* 0x000fe20000000800 */
[----:B------:R-:W-:Y:S01]  /*1360*/  LOP3.LUT R102, R22, 0x1, RZ, 0xfc, !PT ;  /* 0x0000000116667812 */ /* 0x000fe200078efcff */
[----:B------:R-:W-:Y:S01]  /*1370*/  UIADD3 UR4, UR4, 0x3f, URZ ;  /* 0x0000003f04047890 */ /* 0x000fe2000fffe03f */
[----:B------:R-:W-:Y:S01]  /*1380*/  LOP3.LUT R104, R19, 0x1, RZ, 0xfc, !PT ;  /* 0x0000000113687812 */ /* 0x000fe200078efcff */
[----:B------:R-:W-:Y:S01]  /*1390*/  ULDC.64 UR54, c[0x0][0x198] ;  /* 0x0000660000367ab9 */ /* 0x000fe20000000a00 */
[----:B--2---:R-:W-:Y:S01]  /*13a0*/  MOV R91, 0x1 ;  /* 0x00000001005b7802 */ /* 0x004fe20000000f00 */
[----:B------:R-:W-:Y:S01]  /*13b0*/  USHF.R.S32.HI UR5, URZ, 0x1f, UR4 ;  /* 0x0000001f3f057899 */ /* 0x000fe20008011404 */
[----:B------:R-:W-:Y:S01]  /*13c0*/  UMOV UR43, URZ ;  /* 0x0000003f002b7c82 */ /* 0x000fe20008000000 */
[----:B------:R-:W-:Y:S02]  /*13d0*/  UMOV UR48, URZ ;  /* 0x0000003f00307c82 */ /* 0x000fe40008000000 */
[----:B------:R-:W-:Y:S01]  /*13e0*/  ULEA.HI UR5, UR5, UR4, URZ, 0x6 ;  /* 0x0000000405057291 */ /* 0x000fe2000f8f303f */
[----:B------:R-:W-:Y:S01]  /*13f0*/  UMOV UR49, URZ ;  /* 0x0000003f00317c82 */ /* 0x000fe20008000000 */
[----:B------:R-:W-:-:S02]  /*1400*/  UMOV UR42, URZ ;  /* 0x0000003f002a7c82 */ /* 0x000fc40008000000 */
[----:B------:R-:W-:-:S12]  /*1410*/  USHF.R.S32.HI UR50, URZ, 0x6, UR5 ;  /* 0x000000063f327899 */ /* 0x000fd80008011405 */
.L_x_284:
[----:B------:R-:W-:Y:S01]  /*1420*/  LOP3.LUT R0, R18, 0x80, RZ, 0xc0, !PT ;  /* 0x0000008012007812 */ /* 0x000fe200078ec0ff */
[----:B------:R-:W2:Y:S01]  /*1430*/  S2UR UR51, SR_CgaCtaId ;  /* 0x00000000003379c3 */ /* 0x000ea20000008800 */
[----:B------:R-:W-:Y:S02]  /*1440*/  UMOV UR52, 0x400 ;  /* 0x0000040000347882 */ /* 0x000fe40000000000 */
[----:B------:R-:W-:-:S06]  /*1450*/  SHF.R.U32.HI R0, RZ, 0x7, R0 ;  /* 0x00000007ff007819 */ /* 0x000fcc0000011600 */
[----:B------:R-:W3:Y:S01]  /*1460*/  SHFL.IDX PT, R0, R0, RZ, 0x1f ;  /* 0x00001fff00007589 */ /* 0x000ee200000e0000 */
[----:B--2---:R-:W-:Y:S01]  /*1470*/  ULEA UR52, UR51, UR52, 0x18 ;  /* 0x0000003433347291 */ /* 0x004fe2000f8ec03f */
[----:B---3--:R-:W-:-:S13]  /*1480*/  R2UR UR4, R0 ;  /* 0x00000000000472ca */ /* 0x008fda00000e0000 */
[----:B------:R-:W-:-:S04]  /*1490*/  ULEA.HI UR5, UR4, UR4, URZ, 0x1 ;  /* 0x0000000404057291 */ /* 0x000fc8000f8f083f */
[----:B------:R-:W-:-:S04]  /*14a0*/  ULOP3.LUT UR5, UR5, 0x7fffe, URZ, 0xc0, !UPT ;  /* 0x0007fffe05057892 */ /* 0x000fc8000f8ec03f */
[----:B------:R-:W-:-:S03]  /*14b0*/  UIADD3 UR5, UR4, -UR5, URZ ;  /* 0x8000000504057290 */ /* 0x000fc6000fffe03f */
[----:B------:R-:W-:Y:S01]  /*14c0*/  ULDC UR4, c[0x0][0x28c] ;  /* 0x0000a30000047ab9 */ /* 0x000fe20000000800 */
[----:B------:R-:W-:Y:S01]  /*14d0*/  ULEA UR5, UR5, UR52, 0xd ;  /* 0x0000003405057291 */ /* 0x000fe2000f8e683f */
[----:B------:R-:W-:-:S03]  /*14e0*/  ISETP.LT.AND P0, PT, RZ, UR4, PT ;  /* 0x00000004ff007c0c */ /* 0x000fc6000bf01270 */
[----:B------:R-:W-:-:S04]  /*14f0*/  UIADD3 UR5, UR5, 0x8400, URZ ;  /* 0x0000840005057890 */ /* 0x000fc8000fffe03f */
[----:B------:R-:W-:-:S04]  /*1500*/  USHF.R.U32.HI UR5, URZ, 0x4, UR5 ;  /* 0x000000043f057899 */ /* 0x000fc80008011605 */
[----:B------:R-:W-:Y:S02]  /*1510*/  ULOP3.LUT UR44, UR5, 0x3fff, URZ, 0xc0, !UPT ;  /* 0x00003fff052c7892 */ /* 0x000fe4000f8ec03f */
[----:B-1----:R-:W-:Y:S10]  /*1520*/  @P0 BRA `(.L_x_19) ;  /* 0x0000000000400947 */ /* 0x002ff40003800000 */
[----:B------:R-:W-:Y:S01]  /*1530*/  MOV R0, 0x0 ;  /* 0x0000000000007802 */ /* 0x000fe20000000f00 */
[----:B------:R-:W-:Y:S01]  /*1540*/  ULDC.64 UR4, c[0x4][0x70] ;  /* 0x01001c0000047ab9 */ /* 0x000fe20000000a00 */
[----:B------:R-:W-:Y:S01]  /*1550*/  ULDC.64 UR6, c[0x4][0x8] ;  /* 0x0100020000067ab9 */ /* 0x000fe20000000a00 */
[----:B-1----:R-:W-:Y:S01]  /*1560*/  IMAD.U32 R4, RZ, RZ, UR4 ;  /* 0x00000004ff047e24 */ /* 0x002fe2000f8e00ff */
[----:B------:R1:W2:Y:S01]  /*1570*/  LDC.64 R14, c[0x4][R0] ;  /* 0x01000000000e7b82 */ /* 0x0002a20000000a00 */
[----:B------:R-:W-:Y:S01]  /*1580*/  MOV R5, UR5 ;  /* 0x0000000500057c02 */ /* 0x000fe20008000f00 */
[----:B------:R-:W-:Y:S01]  /*1590*/  ULDC.64 UR4, c[0x4][0x78] ;  /* 0x01001e0000047ab9 */ /* 0x000fe20000000a00 */
[----:B------:R-:W-:Y:S01]  /*15a0*/  IMAD.U32 R10, RZ, RZ, UR6 ;  /* 0x00000006ff0a7e24 */ /* 0x000fe2000f8e00ff */
[----:B------:R-:W-:Y:S01]  /*15b0*/  MOV R7, UR5 ;  /* 0x0000000500077c02 */ /* 0x000fe20008000f00 */
[----:B------:R-:W-:Y:S01]  /*15c0*/  IMAD.U32 R6, RZ, RZ, UR4 ;  /* 0x00000004ff067e24 */ /* 0x000fe2000f8e00ff */
[----:B------:R-:W-:Y:S01]  /*15d0*/  MOV R11, UR7 ;  /* 0x00000007000b7c02 */ /* 0x000fe20008000f00 */
[----:B------:R-:W-:Y:S01]  /*15e0*/  IMAD.MOV.U32 R8, RZ, RZ, 0x1e1 ;  /* 0x000001e1ff087424 */ /* 0x000fe200078e00ff */
[----:B------:R-:W-:Y:S01]  /*15f0*/  MOV R12, 0x1 ;  /* 0x00000001000c7802 */ /* 0x000fe20000000f00 */
[----:B-1----:R-:W-:-:S07]  /*1600*/  IMAD.MOV.U32 R13, RZ, RZ, RZ ;  /* 0x000000ffff0d7224 */ /* 0x002fce00078e00ff */
[----:B------:R-:W-:-:S07]  /*1610*/  LEPC R20, `(.L_x_19) ;  /* 0x000000001014794e */ /* 0x000fce0000000000 */
[----:B--2--5:R-:W-:Y:S05]  /*1620*/  CALL.ABS.NOINC R14 ;  /* 0x000000000e007343 */ /* 0x024fea0003c00000 */
.L_x_19:
[----:B------:R-:W-:-:S13]  /*1630*/  ISETP.NE.AND P0, PT, R102, 0x3, PT ;  /* 0x000000036600780c */ /* 0x000fda0003f05270 */
[----:B------:R-:W-:Y:S05]  /*1640*/  @!P0 BRA `(.L_x_20) ;  /* 0x0000000000048947 */ /* 0x000fea0003800000 */
[----:B------:R-:W-:Y:S01]  /*1650*/  BPT.TRAP 0x1 ;  /* 0x000000040000795c */ /* 0x000fe20000300000 */
.L_x_20:
[----:B------:R-:W-:Y:S01]  /*1660*/  IMAD.U32 R0, RZ, RZ, UR48 ;  /* 0x00000030ff007e24 */ /* 0x000fe2000f8e00ff */
[----:B------:R-:W-:-:S04]  /*1670*/  MOV R3, UR49 ;  /* 0x0000003100037c02 */ /* 0x000fc80008000f00 */
[----:B------:R-:W-:Y:S02]  /*1680*/  LEA R3, R3, UR52, 0x3 ;  /* 0x0000003403037c11 */ /* 0x000fe4000f8e18ff */
[----:B------:R-:W-:-:S04]  /*1690*/  SHF.L.U32 R0, R0, 0x1f, RZ ;  /* 0x0000001f00007819 */ /* 0x000fc800000006ff */
[----:B------:R2:W3:Y:S01]  /*16a0*/  SYNCS.PHASECHK.TRANS64.TRYWAIT P1, [R3+URZ], R0 ;  /* 0x00000000030075a7 */ /* 0x0004e2000802017f */
[----:B------:R-:W-:Y:S05]  /*16b0*/  @!P0 BRA `(.L_x_21) ;  /* 0x0000000000048947 */ /* 0x000fea0003800000 */
[----:B------:R-:W-:Y:S01]  /*16c0*/  BPT.TRAP 0x1 ;  /* 0x000000040000795c */ /* 0x000fe20000300000 */
.L_x_21:
[----:B---3--:R-:W-:Y:S05]  /*16d0*/  @P1 BRA `(.L_x_22) ;  /* 0x0000000000081947 */ /* 0x008fea0003800000 */
[----:B------:R-:W3:Y:S02]  /*16e0*/  SYNCS.PHASECHK.TRANS64.TRYWAIT P1, [R3+URZ], R0 ;  /* 0x00000000030075a7 */ /* 0x000ee4000802017f */
[----:B---3--:R-:W-:Y:S05]  /*16f0*/  @!P1 BRA `(.L_x_23) ;  /* 0x000000c000a09947 */ /* 0x008fea0003800000 */
.L_x_22:
[----:B------:R-:W-:-:S04]  /*1700*/  UISETP.LT.AND UP0, UPT, UR50, 0x1, UPT ;  /* 0x000000013200788c */ /* 0x000fc8000bf01270 */
[----:B------:R-:W-:-:S06]  /*1710*/  USEL UR4, UR50, 0x1, UP0 ;  /* 0x0000000132047887 */ /* 0x000fcc0008000000 */
[----:B--23--:R-:W-:Y:S01]  /*1720*/  MOV R0, UR4 ;  /* 0x0000000400007c02 */ /* 0x00cfe20008000f00 */
[----:B------:R-:W-:Y:S05]  /*1730*/  WARPSYNC.ALL ;  /* 0x0000000000007948 */ /* 0x000fea0003800000 */
[----:B------:R-:W-:-:S04]  /*1740*/  IADD3 R0, -R0, UR50, RZ ;  /* 0x0000003200007c10 */ /* 0x000fc8000fffe1ff */
[----:B------:R-:W-:Y:S01]  /*1750*/  ISETP.GE.AND P1, PT, R0, 0x1, PT ;  /* 0x000000010000780c */ /* 0x000fe20003f26270 */
[----:B------:R-:W-:Y:S01]  /*1760*/  UIADD3 UR4, UR52, 0x28400, URZ ;  /* 0x0002840034047890 */ /* 0x000fe2000fffe03f */
[----:B------:R-:W-:Y:S01]  /*1770*/  WARPGROUP.ARRIVE ;  /* 0x00000000000079c5 */ /* 0x000fe20000000000 */
[----:B------:R-:W-:Y:S01]  /*1780*/  UMOV UR9, 0x40000040 ;  /* 0x4000004000097882 */ /* 0x000fe20000000000 */
[----:B------:R-:W-:Y:S01]  /*1790*/  UMOV UR11, 0x40000040 ;  /* 0x40000040000b7882 */ /* 0x000fe20000000000 */
[----:B------:R-:W-:-:S04]  /*17a0*/  USHF.R.U32.HI UR4, URZ, 0x4, UR4 ;  /* 0x000000043f047899 */ /* 0x000fc80008011604 */
[----:B------:R-:W-:Y:S02]  /*17b0*/  ULOP3.LUT UR5, UR4, 0x3fff, URZ, 0xc0, !UPT ;  /* 0x00003fff04057892 */ /* 0x000fe4000f8ec03f */
[----:B------:R-:W-:Y:S02]  /*17c0*/  ULOP3.LUT UR4, UR44, 0x10000, URZ, 0xfc, !UPT ;  /* 0x000100002c047892 */ /* 0x000fe4000f8efc3f */
[----:B------:R-:W-:Y:S02]  /*17d0*/  ULOP3.LUT UR5, UR5, 0x10000, URZ, 0xfc, !UPT ;  /* 0x0001000005057892 */ /* 0x000fe4000f8efc3f */
[----:B------:R-:W-:Y:S02]  /*17e0*/  ULEA UR7, UR49, UR4, 0xb ;  /* 0x0000000431077291 */ /* 0x000fe4000f8e583f */
[----:B------:R-:W-:Y:S02]  /*17f0*/  ULEA UR6, UR49, UR5, 0x9 ;  /* 0x0000000531067291 */ /* 0x000fe4000f8e483f */
[----:B------:R-:W-:-:S03]  /*1800*/  UIADD3 UR12, UR7, 0x400, URZ ;  /* 0x00000400070c7890 */ /* 0x000fc6000fffe03f */
[----:B------:R-:W-:Y:S02]  /*1810*/  UMOV UR8, UR7 ;  /* 0x0000000700087c82 */ /* 0x000fe40008000000 */
[----:B------:R-:W-:Y:S02]  /*1820*/  UMOV UR10, UR6 ;  /* 0x00000006000a7c82 */ /* 0x000fe40008000000 */
[----:B------:R-:W-:Y:S01]  /*1830*/  HGMMA.64x64x16.F32.BF16 R56, gdesc[UR8], RZ, !UPT, gsb0 ;  /* 0x00e00000083879f0 */ /* 0x000fe2000c0018ff */
[----:B------:R-:W-:Y:S01]  /*1840*/  UMOV UR8, UR12 ;  /* 0x0000000c00087c82 */ /* 0x000fe20008000000 */
[----:B------:R-:W-:Y:S01]  /*1850*/  UMOV UR9, 0x40000040 ;  /* 0x4000004000097882 */ /* 0x000fe20000000000 */
[----:B------:R-:W-:Y:S01]  /*1860*/  UIADD3 UR12, UR7, 0x402, URZ ;  /* 0x00000402070c7890 */ /* 0x000fe2000fffe03f */
[----:B------:R-:W-:Y:S02]  /*1870*/  WARPGROUP.DEPBAR.LE gsb0, 0x0 ;  /* 0x00008000000079c5 */ /* 0x000fe40000010000 */
[----:B------:R-:W-:-:S06]  /*1880*/  WARPGROUP.ARRIVE ;  /* 0x00000000000079c5 */ /* 0x000fcc0000000000 */
[----:B------:R-:W-:Y:S01]  /*1890*/  HGMMA.64x64x16.F32.BF16 R24, gdesc[UR8], RZ, !UPT, gsb0 ;  /* 0x00e00000081879f0 */ /* 0x000fe2000c0018ff */
[----:B------:R-:W-:Y:S02]  /*18a0*/  UIADD3 UR8, UR7, 0x2, URZ ;  /* 0x0000000207087890 */ /* 0x000fe4000fffe03f */
[----:B------:R-:W-:Y:S01]  /*18b0*/  UIADD3 UR10, UR6, 0x2, URZ ;  /* 0x00000002060a7890 */ /* 0x000fe2000fffe03f */
[----:B------:R-:W-:Y:S01]  /*18c0*/  UMOV UR9, 0x40000040 ;  /* 0x4000004000097882 */ /* 0x000fe20000000000 */
[----:B------:R-:W-:Y:S01]  /*18d0*/  UMOV UR11, 0x40000040 ;  /* 0x40000040000b7882 */ /* 0x000fe20000000000 */
[----:B------:R-:W-:Y:S02]  /*18e0*/  WARPGROUP.DEPBAR.LE gsb0, 0x0 ;  /* 0x00008000000079c5 */ /* 0x000fe40000010000 */
[----:B------:R-:W-:-:S06]  /*18f0*/  WARPGROUP.ARRIVE ;  /* 0x00000000000079c5 */ /* 0x000fcc0000000000 */
[----:B------:R-:W-:Y:S01]  /*1900*/  HGMMA.64x64x16.F32.BF16 R56, gdesc[UR8], R56, gsb0 ;  /* 0x00e00000083879f0 */ /* 0x000fe20008001838 */
[----:B------:R-:W-:Y:S01]  /*1910*/  UMOV UR8, UR12 ;  /* 0x0000000c00087c82 */ /* 0x000fe20008000000 */
[----:B------:R-:W-:Y:S01]  /*1920*/  UMOV UR9, 0x40000040 ;  /* 0x4000004000097882 */ /* 0x000fe20000000000 */
[----:B------:R-:W-:Y:S01]  /*1930*/  UIADD3 UR12, UR7, 0x404, URZ ;  /* 0x00000404070c7890 */ /* 0x000fe2000fffe03f */
[----:B------:R-:W-:Y:S02]  /*1940*/  WARPGROUP.DEPBAR.LE gsb0, 0x0 ;  /* 0x00008000000079c5 */ /* 0x000fe40000010000 */
[----:B------:R-:W-:-:S06]  /*1950*/  WARPGROUP.ARRIVE ;  /* 0x00000000000079c5 */ /* 0x000fcc0000000000 */
[----:B------:R-:W-:Y:S01]  /*1960*/  HGMMA.64x64x16.F32.BF16 R24, gdesc[UR8], R24, gsb0 ;  /* 0x00e00000081879f0 */ /* 0x000fe20008001818 */
        /* <DEDUP_REMOVED lines=9> */
[----:B------:R-:W-:Y:S02]  /*1a00*/  WARPGROUP.DEPBAR.LE gsb0, 0x0 ;  /* 0x00008000000079c5 */ /* 0x000fe40000010000 */
[----:B------:R-:W-:-:S06]  /*1a10*/  WARPGROUP.ARRIVE ;  /* 0x00000000000079c5 */ /* 0x000fcc0000000000 */
[----:B------:R-:W-:Y:S01]  /*1a20*/  HGMMA.64x64x16.F32.BF16 R24, gdesc[UR8], R24, gsb0 ;  /* 0x00e00000081879f0 */ /* 0x000fe20008001818 */
[----:B------:R-:W-:Y:S02]  /*1a30*/  UIADD3 UR8, UR7, 0x6, URZ ;  /* 0x0000000607087890 */ /* 0x000fe4000fffe03f */
[----:B------:R-:W-:Y:S01]  /*1a40*/  UIADD3 UR10, UR6, 0x6, URZ ;  /* 0x00000006060a7890 */ /* 0x000fe2000fffe03f */
[----:B------:R-:W-:Y:S01]  /*1a50*/  UMOV UR9, 0x40000040 ;  /* 0x4000004000097882 */ /* 0x000fe20000000000 */
[----:B------:R-:W-:Y:S01]  /*1a60*/  UMOV UR11, 0x40000040 ;  /* 0x40000040000b7882 */ /* 0x000fe20000000000 */
[----:B------:R-:W-:Y:S01]  /*1a70*/  UIADD3 UR7, UR7, 0x406, URZ ;  /* 0x0000040607077890 */ /* 0x000fe2000fffe03f */
[----:B------:R-:W-:Y:S02]  /*1a80*/  WARPGROUP.DEPBAR.LE gsb0, 0x0 ;  /* 0x00008000000079c5 */ /* 0x000fe40000010000 */
[----:B------:R-:W-:-:S06]  /*1a90*/  WARPGROUP.ARRIVE ;  /* 0x00000000000079c5 */ /* 0x000fcc0000000000 */
[----:B------:R-:W-:Y:S01]  /*1aa0*/  HGMMA.64x64x16.F32.BF16 R56, gdesc[UR8], R56, gsb0 ;  /* 0x00e00000083879f0 */ /* 0x000fe20008001838 */
[----:B------:R-:W-:Y:S01]  /*1ab0*/  UMOV UR8, UR7 ;  /* 0x0000000700087c82 */ /* 0x000fe20008000000 */
[----:B------:R-:W-:Y:S01]  /*1ac0*/  UMOV UR9, 0x40000040 ;  /* 0x4000004000097882 */ /* 0x000fe20000000000 */
[----:B------:R-:W-:Y:S02]  /*1ad0*/  WARPGROUP.DEPBAR.LE gsb0, 0x0 ;  /* 0x00008000000079c5 */ /* 0x000fe40000010000 */
[----:B------:R-:W-:-:S06]  /*1ae0*/  WARPGROUP.ARRIVE ;  /* 0x00000000000079c5 */ /* 0x000fcc0000000000 */
[----:B------:R-:W-:Y:S03]  /*1af0*/  HGMMA.64x64x16.F32.BF16 R24, gdesc[UR8], R24, gsb0 ;  /* 0x00e00000081879f0 */ /* 0x000fe60008001818 */
[----:B------:R-:W-:Y:S02]  /*1b00*/  WARPGROUP.DEPBAR.LE gsb0, 0x0 ;  /* 0x00008000000079c5 */ /* 0x000fe40000010000 */
[----:B------:R-:W-:Y:S05]  /*1b10*/  @!P1 BRA `(.L_x_24) ;  /* 0x00000004006c9947 */ /* 0x000fea0003800000 */
[----:B------:R-:W-:-:S04]  /*1b20*/  UIADD3 UR6, UR49, 0x1, URZ ;  /* 0x0000000131067890 */ /* 0x000fc8000fffe03f */
[----:B------:R-:W-:-:S04]  /*1b30*/  UISETP.NE.AND UP0, UPT, UR6, 0x4, UPT ;  /* 0x000000040600788c */ /* 0x000fc8000bf05270 */
[----:B------:R-:W-:Y:S02]  /*1b40*/  USEL UR7, URZ, 0x1, UP0 ;  /* 0x000000013f077887 */ /* 0x000fe40008000000 */
[----:B------:R-:W-:Y:S02]  /*1b50*/  USEL UR6, UR6, URZ, UP0 ;  /* 0x0000003f06067287 */ /* 0x000fe40008000000 */
[----:B------:R-:W-:-:S06]  /*1b60*/  ULOP3.LUT UR7, UR48, UR7, URZ, 0x3c, !UPT ;  /* 0x0000000730077292 */ /* 0x000fcc000f8e3c3f */
[----:B-1----:R-:W-:Y:S01]  /*1b70*/  IMAD.U32 R5, RZ, RZ, UR7 ;  /* 0x00000007ff057e24 */ /* 0x002fe2000f8e00ff */
[----:B------:R-:W-:-:S06]  /*1b80*/  UMOV UR7, UR49 ;  /* 0x0000003100077c82 */ /* 0x000fcc0008000000 */
.L_x_31:
[----:B-12---:R-:W-:Y:S05]  /*1b90*/  @!P0 BRA `(.L_x_25) ;  /* 0x0000000000048947 */ /* 0x006fea0003800000 */
[----:B------:R-:W-:Y:S01]  /*1ba0*/  BPT.TRAP 0x1 ;  /* 0x000000040000795c */ /* 0x000fe20000300000 */
.L_x_25:
[----:B------:R-:W-:Y:S01]  /*1bb0*/  ULEA UR8, UR6, UR52, 0x3 ;  /* 0x0000003406087291 */ /* 0x000fe2000f8e183f */
[----:B------:R-:W-:-:S08]  /*1bc0*/  SHF.L.U32 R3, R5, 0x1f, RZ ;  /* 0x0000001f05037819 */ /* 0x000fd000000006ff */
[----:B------:R1:W2:Y:S01]  /*1bd0*/  SYNCS.PHASECHK.TRANS64.TRYWAIT P1, [UR8], R3 ;  /* 0x00000003ff0075a7 */ /* 0x0002a20008020148 */
[----:B------:R-:W-:Y:S05]  /*1be0*/  @!P0 BRA `(.L_x_26) ;  /* 0x0000000000048947 */ /* 0x000fea0003800000 */
[----:B------:R-:W-:Y:S01]  /*1bf0*/  BPT.TRAP 0x1 ;  /* 0x000000040000795c */ /* 0x000fe20000300000 */
.L_x_26:
[----:B--2---:R-:W-:Y:S05]  /*1c00*/  @P1 BRA `(.L_x_27) ;  /* 0x0000000000081947 */ /* 0x004fea0003800000 */
[----:B------:R-:W2:Y:S02]  /*1c10*/  SYNCS.PHASECHK.TRANS64.TRYWAIT P1, [UR8], R3 ;  /* 0x00000003ff0075a7 */ /* 0x000ea40008020148 */
[----:B--2---:R-:W-:Y:S05]  /*1c20*/  @!P1 BRA `(.L_x_28) ;  /* 0x000000bc00689947 */ /* 0x004fea0003800000 */
.L_x_27:
[----:B------:R-:W-:Y:S01]  /*1c30*/  ULEA UR12, UR6, UR5, 0x9 ;  /* 0x00000005060c7291 */ /* 0x000fe2000f8e483f */
[----:B------:R-:W-:Y:S01]  /*1c40*/  WARPGROUP.ARRIVE ;  /* 0x00000000000079c5 */ /* 0x000fe20000000000 */
[----:B------:R-:W-:Y:S01]  /*1c50*/  ULEA UR13, UR6, UR4, 0xb ;  /* 0x00000004060d7291 */ /* 0x000fe2000f8e583f */
[----:B------:R-:W-:Y:S01]  /*1c60*/  UMOV UR11, 0x40000040 ;  /* 0x40000040000b7882 */ /* 0x000fe20000000000 */
[----:B------:R-:W-:Y:S02]  /*1c70*/  UMOV UR9, 0x40000040 ;  /* 0x4000004000097882 */ /* 0x000fe40000000000 */
[----:B------:R-:W-:Y:S01]  /*1c80*/  UIADD3 UR14, UR13, 0x400, URZ ;  /* 0x000004000d0e7890 */ /* 0x000fe2000fffe03f */
[----:B------:R-:W-:Y:S02]  /*1c90*/  UMOV UR10, UR12 ;  /* 0x0000000c000a7c82 */ /* 0x000fe40008000000 */
[----:B------:R-:W-:Y:S02]  /*1ca0*/  UMOV UR8, UR13 ;  /* 0x0000000d00087c82 */ /* 0x000fe40008000000 */
[----:B------:R-:W-:Y:S01]  /*1cb0*/  HGMMA.64x64x16.F32.BF16 R56, gdesc[UR8], R56, gsb0 ;  /* 0x00e00000083879f0 */ /* 0x000fe20008001838 */
[----:B------:R-:W-:Y:S01]  /*1cc0*/  UMOV UR9, 0x40000040 ;  /* 0x4000004000097882 */ /* 0x000fe20000000000 */
[----:B------:R-:W-:Y:S01]  /*1cd0*/  UMOV UR8, UR14 ;  /* 0x0000000e00087c82 */ /* 0x000fe20008000000 */
[----:B------:R-:W-:Y:S01]  /*1ce0*/  UIADD3 UR14, UR13, 0x402, URZ ;  /* 0x000004020d0e7890 */ /* 0x000fe2000fffe03f */
[----:B------:R-:W-:-:S02]  /*1cf0*/  WARPGROUP.DEPBAR.LE gsb0, 0x0 ;  /* 0x00008000000079c5 */ /* 0x000fc40000010000 */
        /* <DEDUP_REMOVED lines=42> */
[----:B------:R-:W-:Y:S01]  /*1fa0*/  BPT.TRAP 0x1 ;  /* 0x000000040000795c */ /* 0x000fe20000300000 */
.L_x_29:
[----:B------:R-:W-:Y:S01]  /*1fb0*/  ULEA UR8, UR7, UR52, 0x3 ;  /* 0x0000003407087291 */ /* 0x000fe2000f8e183f */
[----:B------:R-:W-:-:S03]  /*1fc0*/  ISETP.GT.U32.AND P1, PT, R22, 0x1, PT ;  /* 0x000000011600780c */ /* 0x000fc60003f24070 */
[----:B------:R-:W-:-:S04]  /*1fd0*/  UIADD3 UR8, UR8, 0x20, URZ ;  /* 0x0000002008087890 */ /* 0x000fc8000fffe03f */
[----:B------:R-:W-:-:S09]  /*1fe0*/  UPRMT UR8, URZ, 0x654, UR8 ;  /* 0x000006543f087896 */ /* 0x000fd20008000008 */
[----:B------:R-:W-:Y:S01]  /*1ff0*/  SYNCS.ARRIVE.TRANS64.RED.A1T0 RZ, [UR8], RZ ;  /* 0x000000ffffff79a7 */ /* 0x000fe20008100408 */
[----:B------:R-:W-:Y:S05]  /*2000*/  @P1 BRA `(.L_x_30) ;  /* 0x0000000000041947 */ /* 0x000fea0003800000 */
[----:B------:R-:W-:Y:S01]  /*2010*/  BPT.TRAP 0x1 ;  /* 0x000000040000795c */ /* 0x000fe20000300000 */
.L_x_30:
[----:B------:R-:W-:Y:S01]  /*2020*/  UIADD3 UR6, UR6, 0x1, URZ ;  /* 0x0000000106067890 */ /* 0x000fe2000fffe03f */
[C---:B------:R-:W-:Y:S01]  /*2030*/  ISETP.GT.AND P1, PT, R0.reuse, 0x1, PT ;  /* 0x000000010000780c */ /* 0x040fe20003f24270 */
[----:B------:R-:W-:Y:S01]  /*2040*/  UIADD3 UR7, UR7, 0x1, URZ ;  /* 0x0000000107077890 */ /* 0x000fe2000fffe03f */
[----:B------:R-:W-:Y:S01]  /*2050*/  IADD3 R0, R0, -0x1, RZ ;  /* 0xffffffff00007810 */ /* 0x000fe20007ffe0ff */
[----:B------:R-:W-:Y:S02]  /*2060*/  UISETP.NE.AND UP0, UPT, UR6, 0x4, UPT ;  /* 0x000000040600788c */ /* 0x000fe4000bf05270 */
[----:B------:R-:W-:Y:S02]  /*2070*/  UISETP.NE.AND UP1, UPT, UR7, 0x4, UPT ;  /* 0x000000040700788c */ /* 0x000fe4000bf25270 */
[----:B------:R-:W-:Y:S02]  /*2080*/  USEL UR8, URZ, 0x1, UP0 ;  /* 0x000000013f087887 */ /* 0x000fe40008000000 */
[----:B------:R-:W-:-:S02]  /*2090*/  USEL UR6, UR6, URZ, UP0 ;  /* 0x0000003f06067287 */ /* 0x000fc40008000000 */
[----:B------:R-:W-:Y:S02]  /*20a0*/  USEL UR7, UR7, URZ, UP1 ;  /* 0x0000003f07077287 */ /* 0x000fe40008800000 */
[----:B------:R-:W-:Y:S01]  /*20b0*/  LOP3.LUT R5, R5, UR8, RZ, 0x3c, !PT ;  /* 0x0000000805057c12 */ /* 0x000fe2000f8e3cff */
[----:B------:R-:W-:Y:S09]  /*20c0*/  @P1 BRA `(.L_x_31) ;  /* 0xfffffff800b01947 */ /* 0x000ff2000383ffff */
.L_x_24:
[----:B------:R-:W3:Y:S02]  /*20d0*/  LDC R0, c[0x0][0x28c] ;  /* 0x0000a300ff007b82 */ /* 0x000ee40000000800 */
[----:B---3--:R-:W-:-:S13]  /*20e0*/  ISETP.GE.AND P1, PT, R0, 0x1, PT ;  /* 0x000000010000780c */ /* 0x008fda0003f26270 */
[----:B------:R-:W-:Y:S05]  /*20f0*/  @!P1 BRA `(.L_x_32) ;  /* 0x0000000000349947 */ /* 0x000fea0003800000 */
[----:B------:R-:W-:Y:S05]  /*2100*/  @!P0 BRA `(.L_x_33) ;  /* 0x0000000000048947 */ /* 0x000fea0003800000 */
[----:B------:R-:W-:Y:S01]  /*2110*/  BPT.TRAP 0x1 ;  /* 0x000000040000795c */ /* 0x000fe20000300000 */
.L_x_33:
[----:B------:R-:W-:Y:S01]  /*2120*/  UISETP.LT.AND UP0, UPT, UR50, 0x1, UPT ;  /* 0x000000013200788c */ /* 0x000fe2000bf01270 */
[----:B------:R-:W-:-:S03]  /*2130*/  ISETP.GT.U32.AND P0, PT, R22, 0x1, PT ;  /* 0x000000011600780c */ /* 0x000fc60003f04070 */
[----:B------:R-:W-:-:S04]  /*2140*/  USEL UR4, UR50, 0x1, UP0 ;  /* 0x0000000132047887 */ /* 0x000fc80008000000 */
[----:B------:R-:W-:-:S04]  /*2150*/  UIADD3 UR4, UR49, UR50, -UR4 ;  /* 0x0000003231047290 */ /* 0x000fc8000fffe804 */
[----:B------:R-:W-:-:S04]  /*2160*/  USHF.L.U32 UR4, UR4, 0x3, URZ ;  /* 0x0000000304047899 */ /* 0x000fc8000800063f */
[----:B------:R-:W-:-:S04]  /*2170*/  ULOP3.LUT UR4, UR4, 0x18, URZ, 0xc0, !UPT ;  /* 0x0000001804047892 */ /* 0x000fc8000f8ec03f */
[----:B------:R-:W-:-:S04]  /*2180*/  UIADD3 UR4, UR52, 0x20, UR4 ;  /* 0x0000002034047890 */ /* 0x000fc8000fffe004 */
[----:B------:R-:W-:-:S09]  /*2190*/  UPRMT UR4, URZ, 0x654, UR4 ;  /* 0x000006543f047896 */ /* 0x000fd20008000004 */
[----:B------:R-:W-:Y:S01]  /*21a0*/  SYNCS.ARRIVE.TRANS64.RED.A1T0 RZ, [UR4], RZ ;  /* 0x000000ffffff79a7 */ /* 0x000fe20008100404 */
[----:B------:R-:W-:Y:S05]  /*21b0*/  @P0 BRA `(.L_x_32) ;  /* 0x0000000000040947 */ /* 0x000fea0003800000 */
[----:B------:R-:W-:Y:S01]  /*21c0*/  BPT.TRAP 0x1 ;  /* 0x000000040000795c */ /* 0x000fe20000300000 */
.L_x_32:
[----:B------:R-:W-:Y:S01]  /*21d0*/  UIADD3 UR4, UR52, 0x200, URZ ;  /* 0x0000020034047890 */ /* 0x000fe2000fffe03f */
[----:B------:R-:W-:Y:S02]  /*21e0*/  R2UR UR46, R23 ;  /* 0x00000000172e72ca */ /* 0x000fe400000e0000 */
[----:B------:R-:W-:Y:S01]  /*21f0*/  R2UR UR45, R92 ;  /* 0x000000005c2d72ca */ /* 0x000fe200000e0000 */
[----:B------:R-:W-:-:S06]  /*2200*/  ULOP3.LUT UP0, URZ, UR4, 0x1bf, URZ, 0xc0, !UPT ;  /* 0x000001bf043f7892 */ /* 0x000fcc000f80c03f */
[----:B------:R-:W-:-:S04]  /*2210*/  PLOP3.LUT P0, PT, PT, PT, UP0, 0x80, 0x0 ;  /* 0x000000000000781c */ /* 0x000fc80003f0f008 */
[----:B------:R-:W-:Y:S02]  /*2220*/  USHF.L.U32 UR46, UR46, 0x8, URZ ;  /* 0x000000082e2e7899 */ /* 0x000fe4000800063f */
[----:B------:R-:W-:-:S07]  /*2230*/  USHF.L.U32 UR45, UR45, 0x6, URZ ;  /* 0x000000062d2d7899 */ /* 0x000fce000800063f */
[----:B------:R-:W-:Y:S05]  /*2240*/  @!P0 BRA `(.L_x_34) ;  /* 0x00000000007c8947 */ /* 0x000fea0003800000 */
[----:B------:R-:W-:Y:S01]  /*2250*/  MOV R23, 0x0 ;  /* 0x0000000000177802 */ /* 0x000fe20000000f00 */
[----:B------:R-:W-:Y:S01]  /*2260*/  ULDC.64 UR4, c[0x4][0x80] ;  /* 0x0100200000047ab9 */ /* 0x000fe20000000a00 */
[----:B------:R-:W-:Y:S01]  /*2270*/  ULDC.64 UR6, c[0x4][0x10] ;  /* 0x0100040000067ab9 */ /* 0x000fe20000000a00 */
[----:B-12---:R-:W-:Y:S01]  /*2280*/  IMAD.U32 R4, RZ, RZ, UR4 ;  /* 0x00000004ff047e24 */ /* 0x006fe2000f8e00ff */
[----:B------:R1:W2:Y:S01]  /*2290*/  LDC.64 R14, c[0x4][R23] ;  /* 0x01000000170e7b82 */ /* 0x0002a20000000a00 */
[----:B------:R-:W-:Y:S01]  /*22a0*/  MOV R5, UR5 ;  /* 0x0000000500057c02 */ /* 0x000fe20008000f00 */
[----:B------:R-:W-:Y:S01]  /*22b0*/  ULDC.64 UR4, c[0x4][0x88] ;  /* 0x0100220000047ab9 */ /* 0x000fe20000000a00 */
[----:B------:R-:W-:Y:S01]  /*22c0*/  MOV R10, UR6 ;  /* 0x00000006000a7c02 */ /* 0x000fe20008000f00 */
[----:B------:R-:W-:Y:S01]  /*22d0*/  IMAD.U32 R6, RZ, RZ, UR4 ;  /* 0x00000004ff067e24 */ /* 0x000fe2000f8e00ff */
[----:B------:R-:W-:Y:S01]  /*22e0*/  MOV R7, UR5 ;  /* 0x0000000500077c02 */ /* 0x000fe20008000f00 */
[----:B------:R-:W-:Y:S01]  /*22f0*/  IMAD.U32 R11, RZ, RZ, UR7 ;  /* 0x00000007ff0b7e24 */ /* 0x000fe2000f8e00ff */
[----:B------:R-:W-:Y:S01]  /*2300*/  MOV R8, 0x70 ;  /* 0x0000007000087802 */ /* 0x000fe20000000f00 */
[----:B------:R-:W-:Y:S01]  /*2310*/  IMAD.MOV.U32 R13, RZ, RZ, RZ ;  /* 0x000000ffff0d7224 */ /* 0x000fe200078e00ff */
[----:B-1----:R-:W-:-:S07]  /*2320*/  MOV R12, 0x1 ;  /* 0x00000001000c7802 */ /* 0x002fce0000000f00 */
[----:B------:R-:W-:-:S07]  /*2330*/  LEPC R20, `(.L_x_35) ;  /* 0x000000001014794e */ /* 0x000fce0000000000 */
[----:B--2--5:R-:W-:Y:S05]  /*2340*/  CALL.ABS.NOINC R14 ;  /* 0x000000000e007343 */ /* 0x024fea0003c00000 */
.L_x_35:
[----:B------:R1:W2:Y:S01]  /*2350*/  LDC.64 R14, c[0x4][R23] ;  /* 0x01000000170e7b82 */ /* 0x0002a20000000a00 */
[----:B------:R-:W-:Y:S01]  /*2360*/  ULDC.64 UR4, c[0x4][0x80] ;  /* 0x0100200000047ab9 */ /* 0x000fe20000000a00 */
[----:B------:R-:W-:Y:S01]  /*2370*/  ULDC.64 UR6, c[0x4][0x10] ;  /* 0x0100040000067ab9 */ /* 0x000fe20000000a00 */
[----:B------:R-:W-:Y:S01]  /*2380*/  MOV R4, UR4 ;  /* 0x0000000400047c02 */ /* 0x000fe20008000f00 */
[----:B------:R-:W-:Y:S01]  /*2390*/  IMAD.U32 R11, RZ, RZ, UR7 ;  /* 0x00000007ff0b7e24 */ /* 0x000fe2000f8e00ff */
[----:B------:R-:W-:Y:S01]  /*23a0*/  MOV R5, UR5 ;  /* 0x0000000500057c02 */ /* 0x000fe20008000f00 */
[----:B------:R-:W-:Y:S01]  /*23b0*/  ULDC.64 UR4, c[0x4][0x88] ;  /* 0x0100220000047ab9 */ /* 0x000fe20000000a00 */
[----:B------:R-:W-:Y:S01]  /*23c0*/  MOV R10, UR6 ;  /* 0x00000006000a7c02 */ /* 0x000fe20008000f00 */
[----:B------:R-:W-:Y:S01]  /*23d0*/  IMAD.U32 R6, RZ, RZ, UR4 ;  /* 0x00000004ff067e24 */ /* 0x000fe2000f8e00ff */
[----:B------:R-:W-:Y:S01]  /*23e0*/  MOV R7, UR5 ;  /* 0x0000000500077c02 */ /* 0x000fe20008000f00 */
[----:B------:R-:W-:Y:S01]  /*23f0*/  IMAD.MOV.U32 R13, RZ, RZ, RZ ;  /* 0x000000ffff0d7224 */ /* 0x000fe200078e00ff */
[----:B------:R-:W-:-:S02]  /*2400*/  MOV R8, 0x70 ;  /* 0x0000007000087802 */ /* 0x000fc40000000f00 */
[----:B-1----:R-:W-:-:S07]  /*2410*/  MOV R12, 0x1 ;  /* 0x00000001000c7802 */ /* 0x002fce0000000f00 */
[----:B------:R-:W-:-:S07]  /*2420*/  LEPC R20, `(.L_x_34) ;  /* 0x000000001014794e */ /* 0x000fce0000000000 */
[----:B--2---:R-:W-:Y:S05]  /*2430*/  CALL.ABS.NOINC R14 ;  /* 0x000000000e007343 */ /* 0x004fea0003c00000 */
.L_x_34:
[----:B------:R-:W3:Y:S02]  /*2440*/  LDC.64 R8, c[0x0][0x590] ;  /* 0x00016400ff087b82 */ /* 0x000ee40000000a00 */
[----:B---3--:R-:W-:-:S04]  /*2450*/  ISETP.NE.U32.AND P2, PT, R8, RZ, PT ;  /* 0x000000ff0800720c */ /* 0x008fc80003f45070 */
[----:B------:R-:W-:-:S13]  /*2460*/  ISETP.NE.AND.EX P2, PT, R9, RZ, PT, P2 ;  /* 0x000000ff0900720c */ /* 0x000fda0003f45320 */
[----:B------:R-:W-:Y:S05]  /*2470*/  @!P2 BRA `(.L_x_36) ;  /* 0x000000000034a947 */ /* 0x000fea0003800000 */
[----:B------:R-:W-:Y:S02]  /*2480*/  ULDC.64 UR4, c[0x0][0x588] ;  /* 0x0001620000047ab9 */ /* 0x000fe40000000a00 */
[----:B------:R-:W-:-:S04]  /*2490*/  ISETP.NE.U32.AND P0, PT, RZ, UR4, PT ;  /* 0x00000004ff007c0c */ /* 0x000fc8000bf05070 */
[----:B------:R-:W-:-:S13]  /*24a0*/  ISETP.NE.AND.EX P0, PT, RZ, UR5, PT, P0 ;  /* 0x00000005ff007c0c */ /* 0x000fda000bf05300 */
[----:B------:R-:W-:Y:S05]  /*24b0*/  @!P0 BRA `(.L_x_37) ;  /* 0x0000000000188947 */ /* 0x000fea0003800000 */
[----:B-12---:R-:W1:Y:S01]  /*24c0*/  LDC.64 R4, c[0x0][0x588] ;  /* 0x00016200ff047b82 */ /* 0x006e620000000a00 */
[----:B------:R-:W-:-:S04]  /*24d0*/  IMAD R3, R8, UR47, RZ ;  /* 0x0000002f08037c24 */ /* 0x000fc8000f8e02ff */
[----:B-1----:R-:W-:-:S05]  /*24e0*/  IMAD.WIDE R4, R3, 0x4, R4 ;  /* 0x0000000403047825 */ /* 0x002fca00078e0204 */
[----:B-----5:R3:W5:Y:S01]  /*24f0*/  LDG.E R89, desc[UR40][R4.64] ;  /* 0x0000002804597981 */ /* 0x020762000c1e1900 */
[----:B------:R-:W-:Y:S01]  /*2500*/  MOV R88, 0x1 ;  /* 0x0000000100587802 */ /* 0x000fe20000000f00 */
[----:B------:R-:W-:Y:S06]  /*2510*/  BRA `(.L_x_36) ;  /* 0x00000000000c7947 */ /* 0x000fec0003800000 */
.L_x_37:
[----:B------:R-:W-:Y:S01]  /*2520*/  ULDC UR4, c[0x0][0x580] ;  /* 0x0001600000047ab9 */ /* 0x000fe20000000800 */
[----:B------:R-:W-:Y:S01]  /*2530*/  MOV R88, 0x1 ;  /* 0x0000000100587802 */ /* 0x000fe20000000f00 */
[----:B-----5:R-:W-:-:S07]  /*2540*/  IMAD.U32 R89, RZ, RZ, UR4 ;  /* 0x00000004ff597e24 */ /* 0x020fce000f8e00ff */
.L_x_36:
[----:B------:R-:W4:Y:S02]  /*2550*/  LDC.64 R6, c[0x0][0x5b0] ;  /* 0x00016c00ff067b82 */ /* 0x000f240000000a00 */
[----:B----4-:R-:W-:-:S04]  /*2560*/  ISETP.NE.U32.AND P0, PT, R6, RZ, PT ;  /* 0x000000ff0600720c */ /* 0x010fc80003f05070 */
[----:B------:R-:W-:-:S13]  /*2570*/  ISETP.NE.AND.EX P0, PT, R7, RZ, PT, P0 ;  /* 0x000000ff0700720c */ /* 0x000fda0003f05300 */
[----:B------:R-:W-:Y:S05]  /*2580*/  @!P0 BRA `(.L_x_38) ;  /* 0x00000000002c8947 */ /* 0x000fea0003800000 */
[----:B------:R-:W-:Y:S02]  /*2590*/  ULDC.64 UR4, c[0x0][0x5a8] ;  /* 0x00016a0000047ab9 */ /* 0x000fe40000000a00 */
[----:B------:R-:W-:-:S04]  /*25a0*/  ISETP.NE.U32.AND P0, PT, RZ, UR4, PT ;  /* 0x00000004ff007c0c */ /* 0x000fc8000bf05070 */
[----:B------:R-:W-:-:S13]  /*25b0*/  ISETP.NE.AND.EX P0, PT, RZ, UR5, PT, P0 ;  /* 0x00000005ff007c0c */ /* 0x000fda000bf05300 */
[----:B------:R-:W-:Y:S05]  /*25c0*/  @!P0 BRA `(.L_x_39) ;  /* 0x0000000000148947 */ /* 0x000fea0003800000 */
[----:B-123--:R-:W1:Y:S01]  /*25d0*/  LDC.64 R4, c[0x0][0x5a8] ;  /* 0x00016a00ff047b82 */ /* 0x00ee620000000a00 */
[----:B------:R-:W-:-:S04]  /*25e0*/  IMAD R3, R6, UR47, RZ ;  /* 0x0000002f06037c24 */ /* 0x000fc8000f8e02ff */
[----:B-1----:R-:W-:-:S05]  /*25f0*/  IMAD.WIDE R4, R3, 0x4, R4 ;  /* 0x0000000403047825 */ /* 0x002fca00078e0204 */
[----:B-----5:R4:W5:Y:S01]  /*2600*/  LDG.E R90, desc[UR40][R4.64] ;  /* 0x00000028045a7981 */ /* 0x020962000c1e1900 */
[----:B------:R-:W-:Y:S05]  /*2610*/  BRA `(.L_x_38) ;  /* 0x0000000000087947 */ /* 0x000fea0003800000 */
.L_x_39:
[----:B------:R-:W-:Y:S02]  /*2620*/  ULDC UR4, c[0x0][0x5a0] ;  /* 0x0001680000047ab9 */ /* 0x000fe40000000800 */
[----:B-----5:R-:W-:-:S07]  /*2630*/  MOV R90, UR4 ;  /* 0x00000004005a7c02 */ /* 0x020fce0008000f00 */
.L_x_38:
[----:B------:R-:W-:Y:S01]  /*2640*/  ULDC.64 UR4, c[0x0][0x588] ;  /* 0x0001620000047ab9 */ /* 0x000fe20000000a00 */
[----:B------:R-:W-:Y:S01]  /*2650*/  ISETP.NE.U32.AND P3, PT, R8, RZ, PT ;  /* 0x000000ff0800720c */ /* 0x000fe20003f65070 */
[----:B------:R-:W-:Y:S02]  /*2660*/  UISETP.NE.U32.AND UP0, UPT, UR4, URZ, UPT ;  /* 0x0000003f0400728c */ /* 0x000fe4000bf05070 */
[----:B------:R-:W-:Y:S02]  /*2670*/  ISETP.NE.U32.AND P4, PT, RZ, UR4, PT ;  /* 0x00000004ff007c0c */ /* 0x000fe4000bf85070 */
[----:B------:R-:W-:Y:S01]  /*2680*/  ISETP.NE.AND.EX P3, PT, R9, RZ, PT, P3 ;  /* 0x000000ff0900720c */ /* 0x000fe20003f65330 */
[----:B------:R-:W-:Y:S02]  /*2690*/  UISETP.NE.AND.EX UP0, UPT, UR5, URZ, UPT, UP0 ;  /* 0x0000003f0500728c */ /* 0x000fe4000bf05300 */
[----:B------:R-:W-:Y:S02]  /*26a0*/  ISETP.NE.AND.EX P4, PT, RZ, UR5, PT, P4 ;  /* 0x00000005ff007c0c */ /* 0x000fe4000bf85340 */
[----:B------:R-:W-:-:S02]  /*26b0*/  PLOP3.LUT P0, PT, PT, PT, PT, 0x8, 0x0 ;  /* 0x000000000000781c */ /* 0x000fc40003f0e170 */
[----:B------:R-:W-:-:S04]  /*26c0*/  PLOP3.LUT P1, PT, PT, PT, UP0, 0x80, 0x0 ;  /* 0x000000000000781c */ /* 0x000fc80003f2f008 */
[----:B------:R-:W-:-:S05]  /*26d0*/  PLOP3.LUT P1, PT, P1, PT, PT, 0x8, 0x0 ;  /* 0x000000000000781c */ /* 0x000fca0000f2e170 */
[----:B------:R-:W-:Y:S08]  /*26e0*/  @P4 BRA P3, `(.L_x_40) ;  /* 0x0000000000244947 */ /* 0x000ff00001800000 */
[----:B------:R-:W-:Y:S04]  /*26f0*/  BSSY B0, `(.L_x_40) ;  /* 0x0000008000007945 */ /* 0x000fe80003800000 */
[----:B------:R-:W-:Y:S05]  /*2700*/  @!P2 BRA `(.L_x_41) ;  /* 0x000000000014a947 */ /* 0x000fea0003800000 */
[----:B------:R-:W-:Y:S02]  /*2710*/  LOP3.LUT P3, RZ, R88, 0xff, RZ, 0xc0, !PT ;  /* 0x000000ff58ff7812 */ /* 0x000fe4000786c0ff */
[----:B------:R-:W-:-:S11]  /*2720*/  PLOP3.LUT P0, PT, P1, PT, PT, 0x80, 0x0 ;  /* 0x000000000000781c */ /* 0x000fd60000f0f070 */
[----:B------:R-:W-:Y:S05]  /*2730*/  @!P3 BRA `(.L_x_42) ;  /* 0x00000000000cb947 */ /* 0x000fea0003800000 */
[----:B-----5:R-:W-:Y:S01]  /*2740*/  FSETP.EQ.AND P0, PT, R89, RZ, PT ;  /* 0x000000ff5900720b */ /* 0x020fe20003f02000 */
[----:B------:R-:W-:-:S12]  /*2750*/  BRA `(.L_x_42) ;  /* 0x0000000000047947 */ /* 0x000fd80003800000 */
.L_x_41:
[----:B-----5:R-:W-:-:S13]  /*2760*/  FSETP.EQ.AND P0, PT, R89, RZ, PT ;  /* 0x000000ff5900720b */ /* 0x020fda0003f02000 */
.L_x_42:
[----:B------:R-:W-:Y:S05]  /*2770*/  BSYNC B0 ;  /* 0x0000000000007941 */ /* 0x000fea0003800000 */
.L_x_40:
[----:B------:R-:W-:Y:S04]  /*2780*/  BSSY B0, `(.L_x_43) ;  /* 0x0000007000007945 */ /* 0x000fe80003800000 */
[----:B------:R-:W-:Y:S05]  /*2790*/  @!P2 BRA `(.L_x_44) ;  /* 0x000000000010a947 */ /* 0x000fea0003800000 */
[----:B------:R-:W-:-:S13]  /*27a0*/  LOP3.LUT P2, RZ, R88, 0xff, RZ, 0xc0, !PT ;  /* 0x000000ff58ff7812 */ /* 0x000fda000784c0ff */
[----:B------:R-:W-:Y:S05]  /*27b0*/  @!P2 BRA `(.L_x_45) ;  /* 0x00000000000ca947 */ /* 0x000fea0003800000 */
[----:B-----5:R-:W-:Y:S01]  /*27c0*/  FSETP.EQ.AND P1, PT, R89, RZ, PT ;  /* 0x000000ff5900720b */ /* 0x020fe20003f22000 */
[----:B------:R-:W-:-:S12]  /*27d0*/  BRA `(.L_x_45) ;  /* 0x0000000000047947 */ /* 0x000fd80003800000 */
.L_x_44:
[----:B-----5:R-:W-:-:S13]  /*27e0*/  FSETP.EQ.AND P1, PT, R89, RZ, PT ;  /* 0x000000ff5900720b */ /* 0x020fda0003f22000 */
.L_x_45:
[----:B------:R-:W-:Y:S05]  /*27f0*/  BSYNC B0 ;  /* 0x0000000000007941 */ /* 0x000fea0003800000 */
.L_x_43:
[----:B------:R-:W-:Y:S01]  /*2800*/  BSSY B0, `(.L_x_46) ;  /* 0x0000029000007945 */ /* 0x000fe20003800000 */
[----:B------:R-:W-:Y:S02]  /*2810*/  LOP3.LUT R91, R91, 0x1, RZ, 0x3c, !PT ;  /* 0x000000015b5b7812 */ /* 0x000fe400078e3cff */
[----:B------:R-:W-:Y:S02]  /*2820*/  CS2R R10, SRZ ;  /* 0x00000000000a7805 */ /* 0x000fe4000001ff00 */
[----:B------:R-:W-:Y:S02]  /*2830*/  MOV R6, RZ ;  /* 0x000000ff00067202 */ /* 0x000fe40000000f00 */
[----:B------:R-:W-:Y:S02]  /*2840*/  CS2R R8, SRZ ;  /* 0x0000000000087805 */ /* 0x000fe4000001ff00 */
[----:B------:R-:W-:Y:S02]  /*2850*/  CS2R R14, SRZ ;  /* 0x00000000000e7805 */ /* 0x000fe4000001ff00 */
[----:B------:R-:W-:Y:S01]  /*2860*/  CS2R R12, SRZ ;  /* 0x00000000000c7805 */ /* 0x000fe2000001ff00 */
[----:B------:R-:W-:Y:S06]  /*2870*/  @P0 BRA `(.L_x_47) ;  /* 0x0000000000840947 */ /* 0x000fec0003800000 */
[----:B------:R-:W-:-:S13]  /*2880*/  ISETP.NE.AND P2, PT, R104, 0x3, PT ;  /* 0x000000036800780c */ /* 0x000fda0003f45270 */
[----:B------:R-:W-:Y:S05]  /*2890*/  @!P2 BRA `(.L_x_48) ;  /* 0x000000000004a947 */ /* 0x000fea0003800000 */
[----:B------:R-:W-:Y:S01]  /*28a0*/  BPT.TRAP 0x1 ;  /* 0x000000040000795c */ /* 0x000fe20000300000 */
.L_x_48:
[----:B------:R-:W-:Y:S01]  /*28b0*/  SHF.L.U32 R0, R91, 0x1f, RZ ;  /* 0x0000001f5b007819 */ /* 0x000fe200000006ff */
[----:B------:R-:W-:Y:S01]  /*28c0*/  BSSY B1, `(.L_x_49) ;  /* 0x0000005000017945 */ /* 0x000fe20003800000 */
[----:B------:R-:W-:Y:S01]  /*28d0*/  IMAD.MOV.U32 R6, RZ, RZ, 0x1 ;  /* 0x00000001ff067424 */ /* 0x000fe200078e00ff */
[----:B------:R-:W-:Y:S01]  /*28e0*/  MOV R10, RZ ;  /* 0x000000ff000a7202 */ /* 0x000fe20000000f00 */
[----:B------:R-:W1:Y:S02]  /*28f0*/  SYNCS.PHASECHK.TRANS64.TRYWAIT P2, [UR52+0x40], R0 ;  /* 0x00004000ff0075a7 */ /* 0x000e640008040174 */
[----:B-1----:R-:W-:Y:S05]  /*2900*/  @!P2 BRA `(.L_x_50) ;  /* 0x000000b00048a947 */ /* 0x002fea0003800000 */
.L_x_358:
[----:B------:R-:W-:Y:S05]  /*2910*/  BSYNC B1 ;  /* 0x0000000000017941 */ /* 0x000fea0003800000 */
.L_x_49:
[----:B------:R-:W-:Y:S02]  /*2920*/  CS2R R8, SRZ ;  /* 0x0000000000087805 */ /* 0x000fe4000001ff00 */
[----:B------:R-:W-:Y:S02]  /*2930*/  CS2R R14, SRZ ;  /* 0x00000000000e7805 */ /* 0x000fe4000001ff00 */
[----:B------:R-:W-:Y:S01]  /*2940*/  CS2R R12, SRZ ;  /* 0x00000000000c7805 */ /* 0x000fe2000001ff00 */
[----:B------:R-:W-:Y:S06]  /*2950*/  @P1 BRA `(.L_x_47) ;  /* 0x00000000004c1947 */ /* 0x000fec0003800000 */
[C---:B-12---:R-:W-:Y:S01]  /*2960*/  IMAD.SHL.U32 R3, R18.reuse, 0x20, RZ ;  /* 0x0000002012037824 */ /* 0x046fe200078e00ff */
[----:B------:R-:W-:Y:S01]  /*2970*/  SHF.L.U32 R0, R18, 0x4, RZ ;  /* 0x0000000412007819 */ /* 0x000fe200000006ff */
[----:B------:R-:W-:Y:S05]  /*2980*/  WARPSYNC.ALL ;  /* 0x0000000000007948 */ /* 0x000fea0003800000 */
[----:B---34-:R-:W-:Y:S02]  /*2990*/  SHF.R.U32.HI R5, RZ, 0x1, R18 ;  /* 0x00000001ff057819 */ /* 0x018fe40000011612 */
[----:B------:R-:W-:Y:S02]  /*29a0*/  LOP3.LUT R0, R0, 0xe00, RZ, 0xc0, !PT ;  /* 0x00000e0000007812 */ /* 0x000fe400078ec0ff */
[----:B------:R-:W-:-:S02]  /*29b0*/  LOP3.LUT R4, R3, 0xc0, RZ, 0xc0, !PT ;  /* 0x000000c003047812 */ /* 0x000fc400078ec0ff */
[----:B------:R-:W-:Y:S02]  /*29c0*/  SHF.L.U32 R7, R18, 0x2, RZ ;  /* 0x0000000212077819 */ /* 0x000fe400000006ff */
[----:B------:R-:W-:Y:S02]  /*29d0*/  LOP3.LUT R0, R0, 0x20, R3, 0xf8, !PT ;  /* 0x0000002000007812 */ /* 0x000fe400078ef803 */
[----:B------:R-:W-:Y:S02]  /*29e0*/  LOP3.LUT R4, R4, 0x8, R5, 0xf8, !PT ;  /* 0x0000000804047812 */ /* 0x000fe400078ef805 */
[----:B------:R-:W-:Y:S02]  /*29f0*/  LOP3.LUT R0, R0, 0x100, R3, 0xf8, !PT ;  /* 0x0000010000007812 */ /* 0x000fe400078ef803 */
[----:B------:R-:W-:Y:S02]  /*2a00*/  LOP3.LUT R7, R4, 0x18, R7, 0x78, !PT ;  /* 0x0000001804077812 */ /* 0x000fe400078e7807 */
[----:B------:R-:W-:-:S02]  /*2a10*/  LOP3.LUT P2, RZ, R18, 0x4, RZ, 0xc0, !PT ;  /* 0x0000000412ff7812 */ /* 0x000fc4000784c0ff */
[----:B------:R-:W-:-:S04]  /*2a20*/  LOP3.LUT R0, R0, R7, RZ, 0xfc, !PT ;  /* 0x0000000700007212 */ /* 0x000fc800078efcff */
[----:B------:R-:W-:-:S04]  /*2a30*/  LEA R0, R0, UR52, 0x1 ;  /* 0x0000003400007c11 */ /* 0x000fc8000f8e08ff */
[C---:B------:R-:W-:Y:S01]  /*2a40*/  IADD3 R3, R0.reuse, 0x200, RZ ;  /* 0x0000020000037810 */ /* 0x040fe20007ffe0ff */
[----:B------:R-:W-:Y:S01]  /*2a50*/  VIADD R8, R0, 0x220 ;  /* 0x0000022000087836 */ /* 0x000fe20000000000 */
[----:B------:R1:W2:Y:S02]  /*2a60*/  LDSM.16.M88.4 R12, [R0+0x200] ;  /* 0x00020000000c783b */ /* 0x0002a40000000200 */
[----:B------:R-:W-:-:S06]  /*2a70*/  @P2 IADD3 R8, R3, -0x20, RZ ;  /* 0xffffffe003082810 */ /* 0x000fcc0007ffe0ff */
[----:B-1----:R-:W3:Y:S02]  /*2a80*/  LDSM.16.M88.4 R8, [R8] ;  /* 0x000000000808783b */ /* 0x002ee40000000200 */
.L_x_47:
[----:B------:R-:W-:Y:S05]  /*2a90*/  BSYNC B0 ;  /* 0x0000000000007941 */ /* 0x000fea0003800000 */
.L_x_46:
[----:B-1234-:R-:W-:Y:S01]  /*2aa0*/  SHF.L.U32 R4, R12, 0x10, RZ ;  /* 0x000000100c047819 */ /* 0x01efe200000006ff */
[----:B------:R-:W-:Y:S01]  /*2ab0*/  IMAD.U32 R20, R13, 0x10000, RZ ;  /* 0x000100000d147824 */ /* 0x000fe200078e00ff */
[----:B------:R-:W-:Y:S01]  /*2ac0*/  LOP3.LUT R0, R18, 0xff, RZ, 0xc0, !PT ;  /* 0x000000ff12007812 */ /* 0x000fe200078ec0ff */
[----:B------:R-:W-:Y:S01]  /*2ad0*/  IMAD.U32 R100, R8, 0x10000, RZ ;  /* 0x0001000008647824 */ /* 0x000fe200078e00ff */
[----:B------:R-:W-:Y:S01]  /*2ae0*/  SHF.L.U32 R108, R9, 0x10, RZ ;  /* 0x00000010096c7819 */ /* 0x000fe200000006ff */
[----:B-----5:R-:W-:Y:S01]  /*2af0*/  FMUL R7, R89, R4 ;  /* 0x0000000459077220 */ /* 0x020fe20000400000 */
[----:B------:R-:W-:Y:S01]  /*2b00*/  LOP3.LUT R110, R9, 0xffff0000, RZ, 0xc0, !PT ;  /* 0xffff0000096e7812 */ /* 0x000fe200078ec0ff */
[----:B------:R-:W-:Y:S01]  /*2b10*/  FMUL R9, R89, R20 ;  /* 0x0000001459097220 */ /* 0x000fe20000400000 */
[----:B------:R-:W-:Y:S01]  /*2b20*/  LOP3.LUT R92, R13, 0xffff0000, RZ, 0xc0, !PT ;  /* 0xffff00000d5c7812 */ /* 0x000fe200078ec0ff */
[----:B------:R-:W-:Y:S01]  /*2b30*/  VIADD R0, R0, 0x1f ;  /* 0x0000001f00007836 */ /* 0x000fe20000000000 */
[----:B------:R-:W-:Y:S01]  /*2b40*/  SHF.L.U32 R94, R14, 0x10, RZ ;  /* 0x000000100e5e7819 */ /* 0x000fe200000006ff */
[----:B------:R-:W-:Y:S01]  /*2b50*/  FFMA R56, R90, R56, R7 ;  /* 0x000000385a387223 */ /* 0x000fe20000000007 */
[----:B------:R-:W-:Y:S01]  /*2b60*/  LOP3.LUT R12, R12, 0xffff0000, RZ, 0xc0, !PT ;  /* 0xffff00000c0c7812 */ /* 0x000fe200078ec0ff */
[----:B------:R-:W-:Y:S01]  /*2b70*/  FFMA R58, R90, R58, R9 ;  /* 0x0000003a5a3a7223 */ /* 0x000fe20000000009 */
[----:B------:R-:W-:Y:S01]  /*2b80*/  LOP3.LUT R14, R14, 0xffff0000, RZ, 0xc0, !PT ;  /* 0xffff00000e0e7812 */ /* 0x000fe200078ec0ff */
[----:B------:R-:W-:Y:S01]  /*2b90*/  IMAD.MOV.U32 R127, RZ, RZ, 0x437c0000 ;  /* 0x437c0000ff7f7424 */ /* 0x000fe200078e00ff */
[----:B------:R-:W-:Y:S01]  /*2ba0*/  MOV R125, 0x3bbb989d ;  /* 0x3bbb989d007d7802 */ /* 0x000fe20000000f00 */
[----:B------:R-:W-:Y:S01]  /*2bb0*/  FMUL R13, R89, R94 ;  /* 0x0000005e590d7220 */ /* 0x000fe20000400000 */
[C---:B------:R-:W-:Y:S01]  /*2bc0*/  SHF.L.U32 R116, R11.reuse, 0x10, RZ ;  /* 0x000000100b747819 */ /* 0x040fe200000006ff */
[----:B------:R-:W-:Y:S01]  /*2bd0*/  BSSY B1, `(.L_x_51) ;  /* 0x00000b0000017945 */ /* 0x000fe20003800000 */
[----:B------:R-:W-:Y:S01]  /*2be0*/  LOP3.LUT R118, R11, 0xffff0000, RZ, 0xc0, !PT ;  /* 0xffff00000b767812 */ /* 0x000fe200078ec0ff */
[----:B------:R-:W-:Y:S01]  /*2bf0*/  FMUL R11, R89, R92 ;  /* 0x0000005c590b7220 */ /* 0x000fe20000400000 */
[C---:B------:R-:W-:Y:S01]  /*2c00*/  SHF.L.U32 R96, R15.reuse, 0x10, RZ ;  /* 0x000000100f607819 */ /* 0x040fe200000006ff */
[----:B------:R-:W-:Y:S01]  /*2c10*/  FFMA R60, R90, R60, R13 ;  /* 0x0000003c5a3c7223 */ /* 0x000fe2000000000d */
[----:B------:R-:W-:Y:S01]  /*2c20*/  LOP3.LUT R98, R15, 0xffff0000, RZ, 0xc0, !PT ;  /* 0xffff00000f627812 */ /* 0x000fe200078ec0ff */
[C---:B------:R-:W-:Y:S01]  /*2c30*/  FMUL R15, R89.reuse, R14 ;  /* 0x0000000e590f7220 */ /* 0x040fe20000400000 */
[----:B------:R-:W-:Y:S01]  /*2c40*/  LOP3.LUT R106, R8, 0xffff0000, RZ, 0xc0, !PT ;  /* 0xffff0000086a7812 */ /* 0x000fe200078ec0ff */
[C---:B------:R-:W-:Y:S01]  /*2c50*/  FMUL R8, R89.reuse, R12 ;  /* 0x0000000c59087220 */ /* 0x040fe20000400000 */
[----:B------:R-:W-:Y:S01]  /*2c60*/  ISETP.GT.U32.AND P5, PT, R0, 0x3e, PT ;  /* 0x0000003e0000780c */ /* 0x000fe20003fa4070 */
[-C--:B------:R-:W-:Y:S01]  /*2c70*/  FFMA.SAT R0, -R56, R125.reuse, 0.5 ;  /* 0x3f00000038007423 */ /* 0x080fe2000000217d */
[----:B------:R-:W-:Y:S01]  /*2c80*/  FFMA.SAT R14, -R58, R125, 0.5 ;  /* 0x3f0000003a0e7423 */ /* 0x000fe2000000217d */
[----:B------:R-:W-:Y:S01]  /*2c90*/  FFMA R12, R90, R59, R11 ;  /* 0x0000003b5a0c7223 */ /* 0x000fe2000000000b */
[----:B------:R-:W-:Y:S01]  /*2ca0*/  SHF.L.U32 R112, R10, 0x10, RZ ;  /* 0x000000100a707819 */ /* 0x000fe200000006ff */
[----:B------:R-:W-:Y:S01]  /*2cb0*/  FFMA.RM R0, R0, R127, 12582913 ;  /* 0x4b40000100007423 */ /* 0x000fe2000000407f */
[----:B------:R-:W-:Y:S01]  /*2cc0*/  LOP3.LUT R114, R10, 0xffff0000, RZ, 0xc0, !PT ;  /* 0xffff00000a727812 */ /* 0x000fe200078ec0ff */
[----:B------:R-:W-:Y:S01]  /*2cd0*/  FFMA R10, R90, R57, R8 ;  /* 0x000000395a0a7223 */ /* 0x000fe20000000008 */
[----:B------:R-:W-:Y:S01]  /*2ce0*/  FFMA.RM R92, R14, R127, 12582913 ;  /* 0x4b4000010e5c7423 */ /* 0x000fe2000000407f */
[-C--:B------:R-:W-:Y:S01]  /*2cf0*/  FFMA.SAT R14, -R12, R125.reuse, 0.5 ;  /* 0x3f0000000c0e7423 */ /* 0x080fe2000000217d */
[----:B------:R-:W-:Y:S01]  /*2d00*/  FADD R3, R0, -12583039 ;  /* 0xcb40007f00037421 */ /* 0x000fe20000000000 */
[----:B------:R-:W-:Y:S01]  /*2d10*/  FFMA.SAT R4, -R10, R125, 0.5 ;  /* 0x3f0000000a047423 */ /* 0x000fe2000000217d */
[C---:B------:R-:W-:Y:S01]  /*2d20*/  FMUL R21, R89.reuse, R96 ;  /* 0x0000006059157220 */ /* 0x040fe20000400000 */
[----:B------:R-:W-:Y:S01]  /*2d30*/  FADD R95, R92, -12583039 ;  /* 0xcb40007f5c5f7421 */ /* 0x000fe20000000000 */
[----:B------:R-:W-:Y:S01]  /*2d40*/  FFMA.RM R94, R14, R127, 12582913 ;  /* 0x4b4000010e5e7423 */ /* 0x000fe2000000407f */
[C---:B------:R-:W-:Y:S01]  /*2d50*/  FMUL R93, R89.reuse, R106 ;  /* 0x0000006a595d7220 */ /* 0x040fe20000400000 */
[----:B------:R-:W-:Y:S01]  /*2d60*/  FFMA.SAT R96, -R60, R125, 0.5 ;  /* 0x3f0000003c607423 */ /* 0x000fe2000000217d */
[-C--:B------:R-:W-:Y:S01]  /*2d70*/  FFMA.RM R4, R4, R127.reuse, 12582913 ;  /* 0x4b40000104047423 */ /* 0x080fe2000000407f */
[----:B------:R-:W-:Y:S01]  /*2d80*/  FFMA R3, -R56, 1.4426950216293334961, -R3 ;  /* 0x3fb8aa3b38037823 */ /* 0x000fe20000000903 */
[----:B------:R-:W-:Y:S01]  /*2d90*/  FFMA R97, -R58, 1.4426950216293334961, -R95 ;  /* 0x3fb8aa3b3a617823 */ /* 0x000fe2000000095f */
[----:B------:R-:W-:Y:S01]  /*2da0*/  FADD R99, R94, -12583039 ;  /* 0xcb40007f5e637421 */ /* 0x000fe20000000000 */
[----:B------:R-:W-:Y:S01]  /*2db0*/  FFMA.RM R96, R96, R127, 12582913 ;  /* 0x4b40000160607423 */ /* 0x000fe2000000407f */
[C---:B------:R-:W-:Y:S01]  /*2dc0*/  FFMA R62, R90.reuse, R62, R21 ;  /* 0x0000003e5a3e7223 */ /* 0x040fe20000000015 */
[----:B------:R-:W-:Y:S01]  /*2dd0*/  FFMA R65, R90, R65, R93 ;  /* 0x000000415a417223 */ /* 0x000fe2000000005d */
[----:B------:R-:W-:Y:S01]  /*2de0*/  FADD R5, R4, -12583039 ;  /* 0xcb40007f04057421 */ /* 0x000fe20000000000 */
[----:B------:R-:W-:Y:S01]  /*2df0*/  FFMA R3, -R56, 1.925963033500011079e-08, R3 ;  /* 0x32a5706038037823 */ /* 0x000fe20000000103 */
[C---:B------:R-:W-:Y:S01]  /*2e00*/  FMUL R59, R89.reuse, R108 ;  /* 0x0000006c593b7220 */ /* 0x040fe20000400000 */
[C---:B------:R-:W-:Y:S01]  /*2e10*/  FMUL R57, R89.reuse, R100 ;  /* 0x0000006459397220 */ /* 0x040fe20000400000 */
[----:B------:R-:W-:Y:S01]  /*2e20*/  FMUL R95, R89, R110 ;  /* 0x0000006e595f7220 */ /* 0x000fe20000400000 */
[----:B------:R-:W-:Y:S01]  /*2e30*/  FFMA R20, -R58, 1.925963033500011079e-08, R97 ;  /* 0x32a570603a147823 */ /* 0x000fe20000000161 */
[----:B------:R-:W-:Y:S01]  /*2e40*/  FFMA R99, -R12, 1.4426950216293334961, -R99 ;  /* 0x3fb8aa3b0c637823 */ /* 0x000fe20000000963 */
[----:B------:R-:W-:Y:S01]  /*2e50*/  FADD R97, R96, -12583039 ;  /* 0xcb40007f60617421 */ /* 0x000fe20000000000 */
[-C--:B------:R-:W-:Y:S01]  /*2e60*/  FFMA.SAT R100, -R62, R125.reuse, 0.5 ;  /* 0x3f0000003e647423 */ /* 0x080fe2000000217d */
[----:B------:R-:W-:Y:S01]  /*2e70*/  FFMA.SAT R110, -R65, R125, 0.5 ;  /* 0x3f000000416e7423 */ /* 0x000fe2000000217d */
[----:B------:R-:W-:Y:S01]  /*2e80*/  FFMA R5, -R10, 1.4426950216293334961, -R5 ;  /* 0x3fb8aa3b0a057823 */ /* 0x000fe20000000905 */
[----:B------:R-:W-:Y:S01]  /*2e90*/  FFMA R66, R90, R66, R59 ;  /* 0x000000425a427223 */ /* 0x000fe2000000003b */
[----:B------:R-:W-:Y:S01]  /*2ea0*/  FFMA R99, -R12, 1.925963033500011079e-08, R99 ;  /* 0x32a570600c637823 */ /* 0x000fe20000000163 */
[----:B------:R-:W1:Y:S01]  /*2eb0*/  MUFU.EX2 R3, R3 ;  /* 0x0000000300037308 */ /* 0x000e620000000800 */
[----:B------:R-:W-:Y:S01]  /*2ec0*/  FFMA R105, -R60, 1.4426950216293334961, -R97 ;  /* 0x3fb8aa3b3c697823 */ /* 0x000fe20000000961 */
[-C--:B------:R-:W-:Y:S01]  /*2ed0*/  FFMA.RM R100, R100, R127.reuse, 12582913 ;  /* 0x4b40000164647423 */ /* 0x080fe2000000407f */
[----:B------:R-:W-:Y:S01]  /*2ee0*/  FFMA.RM R110, R110, R127, 12582913 ;  /* 0x4b4000016e6e7423 */ /* 0x000fe2000000407f */
[----:B------:R-:W-:Y:S01]  /*2ef0*/  FFMA R5, -R10, 1.925963033500011079e-08, R5 ;  /* 0x32a570600a057823 */ /* 0x000fe20000000105 */
[C---:B------:R-:W-:Y:S01]  /*2f00*/  FMUL R97, R89.reuse, R114 ;  /* 0x0000007259617220 */ /* 0x040fe20000400000 */
[C---:B------:R-:W-:Y:S01]  /*2f10*/  FMUL R23, R89.reuse, R98 ;  /* 0x0000006259177220 */ /* 0x040fe20000400000 */
[----:B------:R-:W-:Y:S01]  /*2f20*/  FFMA R14, R90, R61, R15 ;  /* 0x0000003d5a0e7223 */ /* 0x000fe2000000000f */
[----:B------:R-:W-:Y:S01]  /*2f30*/  FFMA.SAT R114, -R66, R125, 0.5 ;  /* 0x3f00000042727423 */ /* 0x000fe2000000217d */
[----:B------:R-:W-:Y:S01]  /*2f40*/  FMUL R61, R89, R112 ;  /* 0x00000070593d7220 */ /* 0x000fe20000400000 */
[----:B------:R2:W-:Y:S01]  /*2f50*/  MUFU.EX2 R103, R99 ;  /* 0x0000006300677308 */ /* 0x0005e20000000800 */
[----:B------:R-:W-:Y:S01]  /*2f60*/  FADD R112, R110, -12583039 ;  /* 0xcb40007f6e707421 */ /* 0x000fe20000000000 */
[----:B------:R-:W-:Y:S01]  /*2f70*/  FFMA R69, R90, R69, R97 ;  /* 0x000000455a457223 */ /* 0x000fe20000000061 */
[----:B------:R-:W-:Y:S01]  /*2f80*/  FFMA.RM R114, R114, R127, 12582913 ;  /* 0x4b40000172727423 */ /* 0x000fe2000000407f */
[----:B------:R-:W-:Y:S01]  /*2f90*/  FFMA R64, R90, R64, R57 ;  /* 0x000000405a407223 */ /* 0x000fe20000000039 */
[----:B------:R-:W-:Y:S01]  /*2fa0*/  FFMA R112, -R65, 1.4426950216293334961, -R112 ;  /* 0x3fb8aa3b41707823 */ /* 0x000fe20000000970 */
[----:B------:R-:W-:Y:S01]  /*2fb0*/  FFMA.SAT R121, -R69, R125, 0.5 ;  /* 0x3f00000045797423 */ /* 0x000fe2000000217d */
[----:B------:R-:W-:Y:S01]  /*2fc0*/  FADD R115, R114, -12583039 ;  /* 0xcb40007f72737421 */ /* 0x000fe20000000000 */
[----:B------:R3:W-:Y:S01]  /*2fd0*/  MUFU.EX2 R101, R20 ;  /* 0x0000001400657308 */ /* 0x0007e20000000800 */
[----:B--2---:R-:W-:Y:S01]  /*2fe0*/  FADD R99, R100, -12583039 ;  /* 0xcb40007f64637421 */ /* 0x004fe20000000000 */
[C---:B------:R-:W-:Y:S01]  /*2ff0*/  FFMA R67, R90.reuse, R67, R95 ;  /* 0x000000435a437223 */ /* 0x040fe2000000005f */
[----:B------:R-:W-:Y:S01]  /*3000*/  FFMA R68, R90, R68, R61 ;  /* 0x000000445a447223 */ /* 0x000fe2000000003d */
[----:B------:R-:W-:Y:S01]  /*3010*/  FFMA R112, -R65, 1.925963033500011079e-08, R112 ;  /* 0x32a5706041707823 */ /* 0x000fe20000000170 */
[----:B------:R-:W-:Y:S01]  /*3020*/  FFMA R109, -R62, 1.4426950216293334961, -R99 ;  /* 0x3fb8aa3b3e6d7823 */ /* 0x000fe20000000963 */
[C---:B------:R-:W-:Y:S01]  /*3030*/  FMUL R99, R89.reuse, R118 ;  /* 0x0000007659637220 */ /* 0x040fe20000400000 */
[----:B------:R-:W-:Y:S01]  /*3040*/  SHF.L.U32 R0, R0, 0x17, RZ ;  /* 0x0000001700007819 */ /* 0x000fe200000006ff */
[----:B------:R-:W2:Y:S01]  /*3050*/  MUFU.EX2 R5, R5 ;  /* 0x0000000500057308 */ /* 0x000ea20000000800 */
[C---:B---3--:R-:W-:Y:S01]  /*3060*/  FFMA R20, R90.reuse, R63, R23 ;  /* 0x0000003f5a147223 */ /* 0x048fe20000000017 */
[----:B------:R-:W-:Y:S01]  /*3070*/  FMUL R63, R89, R116 ;  /* 0x00000074593f7220 */ /* 0x000fe20000400000 */
[----:B------:R-:W-:Y:S01]  /*3080*/  FFMA R71, R90, R71, R99 ;  /* 0x000000475a477223 */ /* 0x000fe20000000063 */
[----:B------:R-:W-:Y:S01]  /*3090*/  FFMA.RM R122, R121, R127, 12582913 ;  /* 0x4b400001797a7423 */ /* 0x000fe2000000407f */
[-C--:B------:R-:W-:Y:S01]  /*30a0*/  FFMA.SAT R98, -R14, R125.reuse, 0.5 ;  /* 0x3f0000000e627423 */ /* 0x080fe2000000217d */
[----:B------:R-:W-:Y:S01]  /*30b0*/  FFMA R70, R90, R70, R63 ;  /* 0x000000465a467223 */ /* 0x000fe2000000003f */
[-C--:B------:R-:W-:Y:S01]  /*30c0*/  FFMA.SAT R106, -R20, R125.reuse, 0.5 ;  /* 0x3f000000146a7423 */ /* 0x080fe2000000217d */
[-C--:B------:R-:W-:Y:S01]  /*30d0*/  FFMA.SAT R108, -R64, R125.reuse, 0.5 ;  /* 0x3f000000406c7423 */ /* 0x080fe2000000217d */
[-C--:B------:R-:W-:Y:S01]  /*30e0*/  FFMA.SAT R116, -R67, R125.reuse, 0.5 ;  /* 0x3f00000043747423 */ /* 0x080fe2000000217d */
[----:B------:R-:W-:Y:S01]  /*30f0*/  FFMA R117, -R66, 1.4426950216293334961, -R115 ;  /* 0x3fb8aa3b42757823 */ /* 0x000fe20000000973 */
[-C--:B------:R-:W-:Y:S01]  /*3100*/  FFMA.SAT R119, -R68, R125.reuse, 0.5 ;  /* 0x3f00000044777423 */ /* 0x080fe2000000217d */
[-C--:B------:R-:W-:Y:S01]  /*3110*/  FFMA.SAT R123, -R70, R125.reuse, 0.5 ;  /* 0x3f000000467b7423 */ /* 0x080fe2000000217d */
[----:B------:R1:W-:Y:S01]  /*3120*/  MUFU.EX2 R115, R112 ;  /* 0x0000007000737308 */ /* 0x0003e20000000800 */
[----:B------:R-:W-:Y:S01]  /*3130*/  FFMA.SAT R124, -R71, R125, 0.5 ;  /* 0x3f000000477c7423 */ /* 0x000fe2000000217d */
[-C--:B------:R-:W-:Y:S01]  /*3140*/  FFMA.RM R98, R98, R127.reuse, 12582913 ;  /* 0x4b40000162627423 */ /* 0x080fe2000000407f */
[-C--:B------:R-:W-:Y:S01]  /*3150*/  FFMA.RM R106, R106, R127.reuse, 12582913 ;  /* 0x4b4000016a6a7423 */ /* 0x080fe2000000407f */
[-C--:B------:R-:W-:Y:S01]  /*3160*/  FFMA.RM R108, R108, R127.reuse, 12582913 ;  /* 0x4b4000016c6c7423 */ /* 0x080fe2000000407f */
[-C--:B------:R-:W-:Y:S01]  /*3170*/  FFMA.RM R116, R116, R127.reuse, 12582913 ;  /* 0x4b40000174747423 */ /* 0x080fe2000000407f */
[-C--:B------:R-:W-:Y:S01]  /*3180*/  FFMA.RM R120, R119, R127.reuse, 12582913 ;  /* 0x4b40000177787423 */ /* 0x080fe2000000407f */
[----:B------:R-:W-:Y:S01]  /*3190*/  FFMA.RM R123, R123, R127, 12582913 ;  /* 0x4b4000017b7b7423 */ /* 0x000fe2000000407f */
[----:B------:R-:W-:Y:S01]  /*31a0*/  SHF.L.U32 R4, R4, 0x17, RZ ;  /* 0x0000001704047819 */ /* 0x000fe200000006ff */
[----:B-1----:R-:W-:Y:S01]  /*31b0*/  FFMA R112, R0, R3, 1 ;  /* 0x3f80000000707423 */ /* 0x002fe20000000003 */
[----:B------:R-:W-:Y:S01]  /*31c0*/  FADD R0, R122, -12583039 ;  /* 0xcb40007f7a007421 */ /* 0x000fe20000000000 */
[----:B------:R-:W-:Y:S01]  /*31d0*/  FFMA.RM R124, R124, R127, 12582913 ;  /* 0x4b4000017c7c7423 */ /* 0x000fe2000000407f */
[----:B------:R-:W-:Y:S01]  /*31e0*/  FADD R107, R98, -12583039 ;  /* 0xcb40007f626b7421 */ /* 0x000fe20000000000 */
[----:B------:R-:W-:Y:S01]  /*31f0*/  FADD R111, R106, -12583039 ;  /* 0xcb40007f6a6f7421 */ /* 0x000fe20000000000 */
[----:B------:R-:W-:Y:S01]  /*3200*/  FFMA R0, -R69, 1.4426950216293334961, -R0 ;  /* 0x3fb8aa3b45007823 */ /* 0x000fe20000000900 */
[----:B------:R-:W-:Y:S01]  /*3210*/  FADD R113, R108, -12583039 ;  /* 0xcb40007f6c717421 */ /* 0x000fe20000000000 */
[----:B------:R-:W-:Y:S01]  /*3220*/  FADD R118, R116, -12583039 ;  /* 0xcb40007f74767421 */ /* 0x000fe20000000000 */
[----:B------:R-:W-:Y:S01]  /*3230*/  FADD R119, R120, -12583039 ;  /* 0xcb40007f78777421 */ /* 0x000fe20000000000 */
[----:B------:R-:W-:Y:S01]  /*3240*/  FADD R3, R123, -12583039 ;  /* 0xcb40007f7b037421 */ /* 0x000fe20000000000 */
[----:B--2---:R-:W-:Y:S01]  /*3250*/  FFMA R126, R4, R5, 1 ;  /* 0x3f800000047e7423 */ /* 0x004fe20000000005 */
[----:B------:R-:W-:Y:S01]  /*3260*/  FFMA R105, -R60, 1.925963033500011079e-08, R105 ;  /* 0x32a570603c697823 */ /* 0x000fe20000000169 */
[----:B------:R-:W-:Y:S01]  /*3270*/  FADD R4, R124, -12583039 ;  /* 0xcb40007f7c047421 */ /* 0x000fe20000000000 */
[----:B------:R-:W-:Y:S01]  /*3280*/  FFMA R0, -R69, 1.925963033500011079e-08, R0 ;  /* 0x32a5706045007823 */ /* 0x000fe20000000100 */
[----:B------:R-:W-:Y:S01]  /*3290*/  FFMA R107, -R14, 1.4426950216293334961, -R107 ;  /* 0x3fb8aa3b0e6b7823 */ /* 0x000fe2000000096b */
[----:B------:R-:W-:Y:S01]  /*32a0*/  FFMA R111, -R20, 1.4426950216293334961, -R111 ;  /* 0x3fb8aa3b146f7823 */ /* 0x000fe2000000096f */
[----:B------:R-:W-:Y:S01]  /*32b0*/  FFMA R113, -R64, 1.4426950216293334961, -R113 ;  /* 0x3fb8aa3b40717823 */ /* 0x000fe20000000971 */
[----:B------:R-:W-:Y:S01]  /*32c0*/  FFMA R118, -R67, 1.4426950216293334961, -R118 ;  /* 0x3fb8aa3b43767823 */ /* 0x000fe20000000976 */
[----:B------:R-:W-:Y:S01]  /*32d0*/  FFMA R121, -R68, 1.4426950216293334961, -R119 ;  /* 0x3fb8aa3b44797823 */ /* 0x000fe20000000977 */
[----:B------:R-:W-:Y:S01]  /*32e0*/  FFMA R5, -R70, 1.4426950216293334961, -R3 ;  /* 0x3fb8aa3b46057823 */ /* 0x000fe20000000903 */
[----:B------:R-:W-:Y:S01]  /*32f0*/  FFMA R4, -R71, 1.4426950216293334961, -R4 ;  /* 0x3fb8aa3b47047823 */ /* 0x000fe20000000904 */
[----:B------:R1:W-:Y:S01]  /*3300*/  MUFU.EX2 R3, R0 ;  /* 0x0000000000037308 */ /* 0x0003e20000000800 */
[----:B------:R-:W-:Y:S01]  /*3310*/  FFMA R107, -R14, 1.925963033500011079e-08, R107 ;  /* 0x32a570600e6b7823 */ /* 0x000fe2000000016b */
[----:B------:R-:W-:Y:S01]  /*3320*/  FFMA R109, -R62, 1.925963033500011079e-08, R109 ;  /* 0x32a570603e6d7823 */ /* 0x000fe2000000016d */
[----:B------:R-:W-:Y:S01]  /*3330*/  FFMA R111, -R20, 1.925963033500011079e-08, R111 ;  /* 0x32a57060146f7823 */ /* 0x000fe2000000016f */
[----:B------:R-:W-:Y:S01]  /*3340*/  FFMA R113, -R64, 1.925963033500011079e-08, R113 ;  /* 0x32a5706040717823 */ /* 0x000fe20000000171 */
[----:B------:R-:W-:Y:S01]  /*3350*/  FFMA R117, -R66, 1.925963033500011079e-08, R117 ;  /* 0x32a5706042757823 */ /* 0x000fe20000000175 */
[----:B------:R-:W-:Y:S01]  /*3360*/  FFMA R118, -R67, 1.925963033500011079e-08, R118 ;  /* 0x32a5706043767823 */ /* 0x000fe20000000176 */
[----:B------:R-:W-:Y:S01]  /*3370*/  FFMA R121, -R68, 1.925963033500011079e-08, R121 ;  /* 0x32a5706044797823 */ /* 0x000fe20000000179 */
[----:B------:R-:W2:Y:S01]  /*3380*/  MUFU.EX2 R105, R105 ;  /* 0x0000006900697308 */ /* 0x000ea20000000800 */
[----:B------:R-:W-:Y:S01]  /*3390*/  FFMA R5, -R70, 1.925963033500011079e-08, R5 ;  /* 0x32a5706046057823 */ /* 0x000fe20000000105 */
[----:B-1----:R-:W-:Y:S01]  /*33a0*/  IADD3 R0, R112, 0x1800000, RZ ;  /* 0x0180000070007810 */ /* 0x002fe20007ffe0ff */
[----:B------:R-:W-:-:S02]  /*33b0*/  IMAD.SHL.U32 R92, R92, 0x800000, RZ ;  /* 0x008000005c5c7824 */ /* 0x000fc400078e00ff */
[----:B------:R-:W-:Y:S01]  /*33c0*/  FFMA R4, -R71, 1.925963033500011079e-08, R4 ;  /* 0x32a5706047047823 */ /* 0x000fe20000000104 */
[----:B------:R-:W-:Y:S01]  /*33d0*/  SHF.L.U32 R96, R96, 0x17, RZ ;  /* 0x0000001760607819 */ /* 0x000fe200000006ff */
[----:B------:R-:W-:Y:S01]  /*33e0*/  IMAD.SHL.U32 R98, R98, 0x800000, RZ ;  /* 0x0080000062627824 */ /* 0x000fe200078e00ff */
[----:B------:R-:W-:Y:S01]  /*33f0*/  LOP3.LUT R0, R0, 0x7f800000, RZ, 0xc0, !PT ;  /* 0x7f80000000007812 */ /* 0x000fe200078ec0ff */
[----:B------:R1:W3:Y:S01]  /*3400*/  MUFU.EX2 R119, R118 ;  /* 0x0000007600777308 */ /* 0x0002e20000000800 */
[----:B------:R-:W-:Y:S01]  /*3410*/  SHF.L.U32 R94, R94, 0x17, RZ ;  /* 0x000000175e5e7819 */ /* 0x000fe200000006ff */
[----:B------:R-:W-:Y:S01]  /*3420*/  IMAD.SHL.U32 R108, R108, 0x800000, RZ ;  /* 0x008000006c6c7824 */ /* 0x000fe200078e00ff */
[----:B------:R-:W-:Y:S01]  /*3430*/  ISETP.GT.U32.AND P2, PT, R0, 0x1ffffff, PT ;  /* 0x01ffffff0000780c */ /* 0x000fe20003f44070 */
[----:B------:R-:W-:Y:S01]  /*3440*/  IMAD.SHL.U32 R114, R114, 0x800000, RZ ;  /* 0x0080000072727824 */ /* 0x000fe200078e00ff */
[----:B------:R-:W-:Y:S01]  /*3450*/  SHF.L.U32 R100, R100, 0x17, RZ ;  /* 0x0000001764647819 */ /* 0x000fe200000006ff */
[----:B------:R-:W-:Y:S01]  /*3460*/  IMAD.SHL.U32 R122, R122, 0x800000, RZ ;  /* 0x008000007a7a7824 */ /* 0x000fe200078e00ff */
[----:B------:R-:W-:Y:S01]  /*3470*/  SHF.L.U32 R106, R106, 0x17, RZ ;  /* 0x000000176a6a7819 */ /* 0x000fe200000006ff */
[----:B------:R-:W4:Y:S01]  /*3480*/  MUFU.EX2 R107, R107 ;  /* 0x0000006b006b7308 */ /* 0x000f220000000800 */
[----:B-1----:R-:W-:Y:S01]  /*3490*/  FFMA R118, R92, R101, 1 ;  /* 0x3f8000005c767423 */ /* 0x002fe20000000065 */
[----:B--2---:R-:W-:Y:S01]  /*34a0*/  FFMA R130, R96, R105, 1 ;  /* 0x3f80000060827423 */ /* 0x004fe20000000069 */
[----:B------:R-:W-:Y:S01]  /*34b0*/  SHF.L.U32 R110, R110, 0x17, RZ ;  /* 0x000000176e6e7819 */ /* 0x000fe200000006ff */
[----:B------:R-:W-:Y:S01]  /*34c0*/  FFMA R128, R94, R103, 1 ;  /* 0x3f8000005e807423 */ /* 0x000fe20000000067 */
[----:B------:R-:W-:Y:S01]  /*34d0*/  SHF.L.U32 R116, R116, 0x17, RZ ;  /* 0x0000001774747819 */ /* 0x000fe200000006ff */
[----:B------:R-:W-:Y:S01]  /*34e0*/  FFMA R129, R122, R3, 1 ;  /* 0x3f8000007a817423 */ /* 0x000fe20000000003 */
[----:B------:R-:W-:Y:S01]  /*34f0*/  SHF.L.U32 R120, R120, 0x17, RZ ;  /* 0x0000001778787819 */ /* 0x000fe200000006ff */
[----:B------:R-:W1:Y:S01]  /*3500*/  MUFU.EX2 R109, R109 ;  /* 0x0000006d006d7308 */ /* 0x000e620000000800 */
[----:B------:R-:W-:Y:S01]  /*3510*/  SHF.L.U32 R96, R123, 0x17, RZ ;  /* 0x000000177b607819 */ /* 0x000fe200000006ff */
[----:B------:R-:W-:Y:S01]  /*3520*/  FFMA R125, R110, R115, 1 ;  /* 0x3f8000006e7d7423 */ /* 0x000fe20000000073 */
[----:B------:R-:W-:Y:S01]  /*3530*/  SHF.L.U32 R92, R124, 0x17, RZ ;  /* 0x000000177c5c7819 */ /* 0x000fe200000006ff */
[----:B---3--:R-:W-:-:S04]  /*3540*/  FFMA R127, R116, R119, 1 ;  /* 0x3f800000747f7423 */ /* 0x008fc80000000077 */
[----:B------:R-:W2:Y:S01]  /*3550*/  MUFU.EX2 R111, R111 ;  /* 0x0000006f006f7308 */ /* 0x000ea20000000800 */
[----:B----4-:R-:W-:-:S07]  /*3560*/  FFMA R132, R98, R107, 1 ;  /* 0x3f80000062847423 */ /* 0x010fce000000006b */
[----:B------:R-:W3:Y:S01]  /*3570*/  MUFU.EX2 R113, R113 ;  /* 0x0000007100717308 */ /* 0x000ee20000000800 */
[----:B-1----:R-:W-:-:S07]  /*3580*/  FFMA R134, R100, R109, 1 ;  /* 0x3f80000064867423 */ /* 0x002fce000000006d */
[----:B------:R-:W1:Y:S01]  /*3590*/  MUFU.EX2 R117, R117 ;  /* 0x0000007500757308 */ /* 0x000e620000000800 */
[----:B--2---:R-:W-:-:S07]  /*35a0*/  FFMA R106, R106, R111, 1 ;  /* 0x3f8000006a6a7423 */ /* 0x004fce000000006f */
[----:B------:R-:W2:Y:S01]  /*35b0*/  MUFU.EX2 R121, R121 ;  /* 0x0000007900797308 */ /* 0x000ea20000000800 */
[----:B---3--:R-:W-:-:S07]  /*35c0*/  FFMA R108, R108, R113, 1 ;  /* 0x3f8000006c6c7423 */ /* 0x008fce0000000071 */
[----:B------:R-:W3:Y:S01]  /*35d0*/  MUFU.EX2 R5, R5 ;  /* 0x0000000500057308 */ /* 0x000ee20000000800 */
[----:B-1----:R-:W-:-:S07]  /*35e0*/  FFMA R114, R114, R117, 1 ;  /* 0x3f80000072727423 */ /* 0x002fce0000000075 */
[----:B------:R-:W1:Y:S01]  /*35f0*/  MUFU.EX2 R101, R4 ;  /* 0x0000000400657308 */ /* 0x000e620000000800 */
[----:B--2---:R-:W-:Y:S01]  /*3600*/  FFMA R120, R120, R121, 1 ;  /* 0x3f80000078787423 */ /* 0x004fe20000000079 */
[----:B---3--:R-:W-:Y:S01]  /*3610*/  FFMA R96, R96, R5, 1 ;  /* 0x3f80000060607423 */ /* 0x008fe20000000005 */
[----:B-1----:R-:W-:Y:S01]  /*3620*/  FFMA R92, R92, R101, 1 ;  /* 0x3f8000005c5c7423 */ /* 0x002fe20000000065 */
[----:B------:R-:W-:Y:S06]  /*3630*/  @P2 BRA `(.L_x_52) ;  /* 0x0000000000142947 */ /* 0x000fec0003800000 */
[----:B------:R-:W-:Y:S01]  /*3640*/  IMAD.MOV.U32 R0, RZ, RZ, R112 ;  /* 0x000000ffff007224 */ /* 0x000fe200078e0070 */
[----:B------:R-:W-:-:S07]  /*3650*/  MOV R4, 0x3670 ;  /* 0x0000367000047802 */ /* 0x000fce0000000f00 */
[----:B------:R-:W-:Y:S05]  /*3660*/  CALL.REL.NOINC `($__internal_0_$__cuda_sm20_rcp_rn_f32_slowpath) ;  /* 0x000000a800887944 */ /* 0x000fea0003c00000 */
[----:B------:R-:W-:Y:S01]  /*3670*/  MOV R101, R0 ;  /* 0x0000000000657202 */ /* 0x000fe20000000f00 */
[----:B------:R-:W-:Y:S06]  /*3680*/  BRA `(.L_x_53) ;  /* 0x0000000000107947 */ /* 0x000fec0003800000 */
.L_x_52:
[----:B------:R-:W1:Y:S02]  /*3690*/  MUFU.RCP R101, R112 ;  /* 0x0000007000657308 */ /* 0x000e640000001000 */
[----:B-1----:R-:W-:-:S04]  /*36a0*/  FFMA R0, R112, R101, -1 ;  /* 0xbf80000070007423 */ /* 0x002fc80000000065 */
[----:B------:R-:W-:-:S04]  /*36b0*/  FADD.FTZ R0, -R0, -RZ ;  /* 0x800000ff00007221 */ /* 0x000fc80000010100 */
[----:B------:R-:W-:-:S07]  /*36c0*/  FFMA R101, R101, R0, R101 ;  /* 0x0000000065657223 */ /* 0x000fce0000000065 */
.L_x_53:
[----:B------:R-:W-:Y:S05]  /*36d0*/  BSYNC B1 ;  /* 0x0000000000017941 */ /* 0x000fea0003800000 */
.L_x_51:
[----:B------:R-:W-:Y:S01]  /*36e0*/  IADD3 R0, R126, 0x1800000, RZ ;  /* 0x018000007e007810 */ /* 0x000fe20007ffe0ff */
[----:B------:R-:W-:Y:S03]  /*36f0*/  BSSY B1, `(.L_x_54) ;  /* 0x000000d000017945 */ /* 0x000fe60003800000 */
[----:B------:R-:W-:-:S04]  /*3700*/  LOP3.LUT R0, R0, 0x7f800000, RZ, 0xc0, !PT ;  /* 0x7f80000000007812 */ /* 0x000fc800078ec0ff */
[----:B------:R-:W-:-:S13]  /*3710*/  ISETP.GT.U32.AND P2, PT, R0, 0x1ffffff, PT ;  /* 0x01ffffff0000780c */ /* 0x000fda0003f44070 */
[----:B------:R-:W-:Y:S05]  /*3720*/  @P2 BRA `(.L_x_55) ;  /* 0x0000000000142947 */ /* 0x000fea0003800000 */
[----:B------:R-:W-:Y:S01]  /*3730*/  IMAD.MOV.U32 R0, RZ, RZ, R126 ;  /* 0x000000ffff007224 */ /* 0x000fe200078e007e */
[----:B------:R-:W-:-:S07]  /*3740*/  MOV R4, 0x3760 ;  /* 0x0000376000047802 */ /* 0x000fce0000000f00 */
[----:B------:R-:W-:Y:S05]  /*3750*/  CALL.REL.NOINC `($__internal_0_$__cuda_sm20_rcp_rn_f32_slowpath) ;  /* 0x000000a8004c7944 */ /* 0x000fea0003c00000 */
[----:B------:R-:W-:Y:S01]  /*3760*/  MOV R109, R0 ;  /* 0x00000000006d7202 */ /* 0x000fe20000000f00 */
[----:B------:R-:W-:Y:S06]  /*3770*/  BRA `(.L_x_56) ;  /* 0x0000000000107947 */ /* 0x000fec0003800000 */
.L_x_55:
[----:B------:R-:W1:Y:S02]  /*3780*/  MUFU.RCP R109, R126 ;  /* 0x0000007e006d7308 */ /* 0x000e640000001000 */
[----:B-1----:R-:W-:-:S04]  /*3790*/  FFMA R0, R126, R109, -1 ;  /* 0xbf8000007e007423 */ /* 0x002fc8000000006d */
[----:B------:R-:W-:-:S04]  /*37a0*/  FADD.FTZ R0, -R0, -RZ ;  /* 0x800000ff00007221 */ /* 0x000fc80000010100 */
[----:B------:R-:W-:-:S07]  /*37b0*/  FFMA R109, R109, R0, R109 ;  /* 0x000000006d6d7223 */ /* 0x000fce000000006d */
.L_x_56:
[----:B------:R-:W-:Y:S05]  /*37c0*/  BSYNC B1 ;  /* 0x0000000000017941 */ /* 0x000fea0003800000 */
.L_x_54:
        /* <DEDUP_REMOVED lines=10> */
.L_x_58:
[----:B------:R-:W1:Y:S02]  /*3870*/  MUFU.RCP R111, R118 ;  /* 0x00000076006f7308 */ /* 0x000e640000001000 */
[----:B-1----:R-:W-:-:S04]  /*3880*/  FFMA R0, R118, R111, -1 ;  /* 0xbf80000076007423 */ /* 0x002fc8000000006f */
[----:B------:R-:W-:-:S04]  /*3890*/  FADD.FTZ R0, -R0, -RZ ;  /* 0x800000ff00007221 */ /* 0x000fc80000010100 */
[----:B------:R-:W-:-:S07]  /*38a0*/  FFMA R111, R111, R0, R111 ;  /* 0x000000006f6f7223 */ /* 0x000fce000000006f */
.L_x_59:
[----:B------:R-:W-:Y:S05]  /*38b0*/  BSYNC B1 ;  /* 0x0000000000017941 */ /* 0x000fea0003800000 */
.L_x_57:
        /* <DEDUP_REMOVED lines=10> */
.L_x_61:
[----:B------:R-:W1:Y:S02]  /*3960*/  MUFU.RCP R113, R128 ;  /* 0x0000008000717308 */ /* 0x000e640000001000 */
[----:B-1----:R-:W-:-:S04]  /*3970*/  FFMA R0, R128, R113, -1 ;  /* 0xbf80000080007423 */ /* 0x002fc80000000071 */
[----:B------:R-:W-:-:S04]  /*3980*/  FADD.FTZ R0, -R0, -RZ ;  /* 0x800000ff00007221 */ /* 0x000fc80000010100 */
[----:B------:R-:W-:-:S07]  /*3990*/  FFMA R113, R113, R0, R113 ;  /* 0x0000000071717223 */ /* 0x000fce0000000071 */
.L_x_62:
[----:B------:R-:W-:Y:S05]  /*39a0*/  BSYNC B1 ;  /* 0x0000000000017941 */ /* 0x000fea0003800000 */
.L_x_60:
        /* <DEDUP_REMOVED lines=10> */
.L_x_64:
[----:B------:R-:W1:Y:S02]  /*3a50*/  MUFU.RCP R115, R130 ;  /* 0x0000008200737308 */ /* 0x000e640000001000 */
[----:B-1----:R-:W-:-:S04]  /*3a60*/  FFMA R0, R130, R115, -1 ;  /* 0xbf80000082007423 */ /* 0x002fc80000000073 */
[----:B------:R-:W-:-:S04]  /*3a70*/  FADD.FTZ R0, -R0, -RZ ;  /* 0x800000ff00007221 */ /* 0x000fc80000010100 */
[----:B------:R-:W-:-:S07]  /*3a80*/  FFMA R115, R115, R0, R115 ;  /* 0x0000000073737223 */ /* 0x000fce0000000073 */
.L_x_65:
[----:B------:R-:W-:Y:S05]  /*3a90*/  BSYNC B1 ;  /* 0x0000000000017941 */ /* 0x000fea0003800000 */
.L_x_63:
        /* <DEDUP_REMOVED lines=10> */
.L_x_67:
[----:B------:R-:W1:Y:S02]  /*3b40*/  MUFU.RCP R117, R132 ;  /* 0x0000008400757308 */ /* 0x000e640000001000 */
[----:B-1----:R-:W-:-:S04]  /*3b50*/  FFMA R0, R132, R117, -1 ;  /* 0xbf80000084007423 */ /* 0x002fc80000000075 */
[----:B------:R-:W-:-:S04]  /*3b60*/  FADD.FTZ R0, -R0, -RZ ;  /* 0x800000ff00007221 */ /* 0x000fc80000010100 */
[----:B------:R-:W-:-:S07]  /*3b70*/  FFMA R117, R117, R0, R117 ;  /* 0x0000000075757223 */ /* 0x000fce0000000075 */
.L_x_68:
[----:B------:R-:W-:Y:S05]  /*3b80*/  BSYNC B1 ;  /* 0x0000000000017941 */ /* 0x000fea0003800000 */
.L_x_66:
        /* <DEDUP_REMOVED lines=10> */
.L_x_70:
[----:B------:R-:W1:Y:S02]  /*3c30*/  MUFU.RCP R119, R134 ;  /* 0x0000008600777308 */ /* 0x000e640000001000 */
[----:B-1----:R-:W-:-:S04]  /*3c40*/  FFMA R0, R134, R119, -1 ;  /* 0xbf80000086007423 */ /* 0x002fc80000000077 */
[----:B------:R-:W-:-:S04]  /*3c50*/  FADD.FTZ R0, -R0, -RZ ;  /* 0x800000ff00007221 */ /* 0x000fc80000010100 */
[----:B------:R-:W-:-:S07]  /*3c60*/  FFMA R119, R119, R0, R119 ;  /* 0x0000000077777223 */ /* 0x000fce0000000077 */
.L_x_71:
[----:B------:R-:W-:Y:S05]  /*3c70*/  BSYNC B1 ;  /* 0x0000000000017941 */ /* 0x000fea0003800000 */
.L_x_69:
        /* <DEDUP_REMOVED lines=10> */
.L_x_73:
[----:B------:R-:W1:Y:S02]  /*3d20*/  MUFU.RCP R121, R106 ;  /* 0x0000006a00797308 */ /* 0x000e640000001000 */
[----:B-1----:R-:W-:-:S04]  /*3d30*/  FFMA R0, R106, R121, -1 ;  /* 0xbf8000006a007423 */ /* 0x002fc80000000079 */
[----:B------:R-:W-:-:S04]  /*3d40*/  FADD.FTZ R0, -R0, -RZ ;  /* 0x800000ff00007221 */ /* 0x000fc80000010100 */
[----:B------:R-:W-:-:S07]  /*3d50*/  FFMA R121, R121, R0, R121 ;  /* 0x0000000079797223 */ /* 0x000fce0000000079 */
.L_x_74:
[----:B------:R-:W-:Y:S05]  /*3d60*/  BSYNC B1 ;  /* 0x0000000000017941 */ /* 0x000fea0003800000 */
.L_x_72:
        /* <DEDUP_REMOVED lines=10> */
.L_x_76:
[----:B------:R-:W1:Y:S02]  /*3e10*/  MUFU.RCP R123, R108 ;  /* 0x0000006c007b7308 */ /* 0x000e640000001000 */
[----:B-1----:R-:W-:-:S04]  /*3e20*/  FFMA R0, R108, R123, -1 ;  /* 0xbf8000006c007423 */ /* 0x002fc8000000007b */
[----:B------:R-:W-:-:S04]  /*3e30*/  FADD.FTZ R0, -R0, -RZ ;  /* 0x800000ff00007221 */ /* 0x000fc80000010100 */
[----:B------:R-:W-:-:S07]  /*3e40*/  FFMA R123, R123, R0, R123 ;  /* 0x000000007b7b7223 */ /* 0x000fce000000007b */
.L_x_77:
[----:B------:R-:W-:Y:S05]  /*3e50*/  BSYNC B1 ;  /* 0x0000000000017941 */ /* 0x000fea0003800000 */
.L_x_75:
        /* <DEDUP_REMOVED lines=10> */
.L_x_79:
[----:B------:R-:W1:Y:S02]  /*3f00*/  MUFU.RCP R106, R125 ;  /* 0x0000007d006a7308 */ /* 0x000e640000001000 */
[----:B-1----:R-:W-:-:S04]  /*3f10*/  FFMA R0, R125, R106, -1 ;  /* 0xbf8000007d007423 */ /* 0x002fc8000000006a */
[----:B------:R-:W-:-:S04]  /*3f20*/  FADD.FTZ R3, -R0, -RZ ;  /* 0x800000ff00037221 */ /* 0x000fc80000010100 */
[----:B------:R-:W-:-:S07]  /*3f30*/  FFMA R106, R106, R3, R106 ;  /* 0x000000036a6a7223 */ /* 0x000fce000000006a */
.L_x_80:
[----:B------:R-:W-:Y:S05]  /*3f40*/  BSYNC B1 ;  /* 0x0000000000017941 */ /* 0x000fea0003800000 */
.L_x_78:
        /* <DEDUP_REMOVED lines=10> */
.L_x_82:
[----:B------:R-:W1:Y:S02]  /*3ff0*/  MUFU.RCP R125, R114 ;  /* 0x00000072007d7308 */ /* 0x000e640000001000 */
[----:B-1----:R-:W-:-:S04]  /*4000*/  FFMA R0, R114, R125, -1 ;  /* 0xbf80000072007423 */ /* 0x002fc8000000007d */
[----:B------:R-:W-:-:S04]  /*4010*/  FADD.FTZ R0, -R0, -RZ ;  /* 0x800000ff00007221 */ /* 0x000fc80000010100 */
[----:B------:R-:W-:-:S07]  /*4020*/  FFMA R125, R125, R0, R125 ;  /* 0x000000007d7d7223 */ /* 0x000fce000000007d */
.L_x_83:
[----:B------:R-:W-:Y:S05]  /*4030*/  BSYNC B1 ;  /* 0x0000000000017941 */ /* 0x000fea0003800000 */
.L_x_81:
        /* <DEDUP_REMOVED lines=10> */
.L_x_85:
[----:B------:R-:W1:Y:S02]  /*40e0*/  MUFU.RCP R108, R127 ;  /* 0x0000007f006c7308 */ /* 0x000e640000001000 */
[----:B-1----:R-:W-:-:S04]  /*40f0*/  FFMA R0, R127, R108, -1 ;  /* 0xbf8000007f007423 */ /* 0x002fc8000000006c */
[----:B------:R-:W-:-:S04]  /*4100*/  FADD.FTZ R3, -R0, -RZ ;  /* 0x800000ff00037221 */ /* 0x000fc80000010100 */
[----:B------:R-:W-:-:S07]  /*4110*/  FFMA R108, R108, R3, R108 ;  /* 0x000000036c6c7223 */ /* 0x000fce000000006c */
.L_x_86:
[----:B------:R-:W-:Y:S05]  /*4120*/  BSYNC B1 ;  /* 0x0000000000017941 */ /* 0x000fea0003800000 */
.L_x_84:
        /* <DEDUP_REMOVED lines=10> */
.L_x_88:
[----:B------:R-:W1:Y:S02]  /*41d0*/  MUFU.RCP R127, R120 ;  /* 0x00000078007f7308 */ /* 0x000e640000001000 */
[----:B-1----:R-:W-:-:S04]  /*41e0*/  FFMA R0, R120, R127, -1 ;  /* 0xbf80000078007423 */ /* 0x002fc8000000007f */
[----:B------:R-:W-:-:S04]  /*41f0*/  FADD.FTZ R0, -R0, -RZ ;  /* 0x800000ff00007221 */ /* 0x000fc80000010100 */
[----:B------:R-:W-:-:S07]  /*4200*/  FFMA R127, R127, R0, R127 ;  /* 0x000000007f7f7223 */ /* 0x000fce000000007f */
.L_x_89:
[----:B------:R-:W-:Y:S05]  /*4210*/  BSYNC B1 ;  /* 0x0000000000017941 */ /* 0x000fea0003800000 */
.L_x_87:
        /* <DEDUP_REMOVED lines=10> */
.L_x_91:
[----:B------:R-:W1:Y:S02]  /*42c0*/  MUFU.RCP R110, R129 ;  /* 0x00000081006e7308 */ /* 0x000e640000001000 */
[----:B-1----:R-:W-:-:S04]  /*42d0*/  FFMA R0, R129, R110, -1 ;  /* 0xbf80000081007423 */ /* 0x002fc8000000006e */
[----:B------:R-:W-:-:S04]  /*42e0*/  FADD.FTZ R3, -R0, -RZ ;  /* 0x800000ff00037221 */ /* 0x000fc80000010100 */
[----:B------:R-:W-:-:S07]  /*42f0*/  FFMA R110, R110, R3, R110 ;  /* 0x000000036e6e7223 */ /* 0x000fce000000006e */
.L_x_92:
[----:B------:R-:W-:Y:S05]  /*4300*/  BSYNC B1 ;  /* 0x0000000000017941 */ /* 0x000fea0003800000 */
.L_x_90:
        /* <DEDUP_REMOVED lines=10> */
.L_x_94:
[----:B------:R-:W1:Y:S02]  /*43b0*/  MUFU.RCP R129, R96 ;  /* 0x0000006000817308 */ /* 0x000e640000001000 */
[----:B-1----:R-:W-:-:S04]  /*43c0*/  FFMA R0, R96, R129, -1 ;  /* 0xbf80000060007423 */ /* 0x002fc80000000081 */
[----:B------:R-:W-:-:S04]  /*43d0*/  FADD.FTZ R0, -R0, -RZ ;  /* 0x800000ff00007221 */ /* 0x000fc80000010100 */
[----:B------:R-:W-:-:S07]  /*43e0*/  FFMA R129, R129, R0, R129 ;  /* 0x0000000081817223 */ /* 0x000fce0000000081 */
.L_x_95:
[----:B------:R-:W-:Y:S05]  /*43f0*/  BSYNC B1 ;  /* 0x0000000000017941 */ /* 0x000fea0003800000 */
.L_x_93:
        /* <DEDUP_REMOVED lines=8> */
[----:B------:R-:W-:Y:S05]  /*4480*/  BRA `(.L_x_98) ;  /* 0x0000000000107947 */ /* 0x000fea0003800000 */
.L_x_97:
[----:B------:R-:W1:Y:S02]  /*4490*/  MUFU.RCP R3, R92 ;  /* 0x0000005c00037308 */ /* 0x000e640000001000 */
[----:B-1----:R-:W-:-:S04]  /*44a0*/  FFMA R0, R92, R3, -1 ;  /* 0xbf8000005c007423 */ /* 0x002fc80000000003 */
[----:B------:R-:W-:-:S04]  /*44b0*/  FADD.FTZ R0, -R0, -RZ ;  /* 0x800000ff00007221 */ /* 0x000fc80000010100 */
[----:B------:R-:W-:-:S07]  /*44c0*/  FFMA R0, R3, R0, R3 ;  /* 0x0000000003007223 */ /* 0x000fce0000000003 */
.L_x_98:
[----:B------:R-:W-:Y:S05]  /*44d0*/  BSYNC B1 ;  /* 0x0000000000017941 */ /* 0x000fea0003800000 */
.L_x_96:
[----:B------:R-:W-:Y:S01]  /*44e0*/  SHF.L.U32 R4, R18, 0x5, RZ ;  /* 0x0000000512047819 */ /* 0x000fe200000006ff */
[----:B------:R-:W-:Y:S01]  /*44f0*/  FMUL R101, R56, R101 ;  /* 0x0000006538657220 */ /* 0x000fe20000400000 */
[----:B------:R-:W-:Y:S01]  /*4500*/  SHF.L.U32 R3, R18, 0x4, RZ ;  /* 0x0000000412037819 */ /* 0x000fe200000006ff */
[----:B------:R-:W-:Y:S01]  /*4510*/  FMUL R10, R10, R109 ;  /* 0x0000006d0a0a7220 */ /* 0x000fe20000400000 */
[----:B------:R-:W-:Y:S01]  /*4520*/  SHF.R.U32.HI R56, RZ, 0x1, R18 ;  /* 0x00000001ff387819 */ /* 0x000fe20000011612 */
[----:B------:R-:W-:Y:S01]  /*4530*/  FMUL R123, R64, R123 ;  /* 0x0000007b407b7220 */ /* 0x000fe20000400000 */
[----:B------:R-:W-:Y:S01]  /*4540*/  LOP3.LUT R5, R4, 0xc0, RZ, 0xc0, !PT ;  /* 0x000000c004057812 */ /* 0x000fe200078ec0ff */
[----:B------:R-:W-:Y:S01]  /*4550*/  FMUL R110, R69, R110 ;  /* 0x0000006e456e7220 */ /* 0x000fe20000400000 */
[----:B------:R-:W-:Y:S01]  /*4560*/  LOP3.LUT R3, R3, 0xe00, RZ, 0xc0, !PT ;  /* 0x00000e0003037812 */ /* 0x000fe200078ec0ff */
[----:B------:R-:W-:Y:S01]  /*4570*/  FMUL R127, R68, R127 ;  /* 0x0000007f447f7220 */ /* 0x000fe20000400000 */
[----:B------:R-:W-:Y:S01]  /*4580*/  LOP3.LUT R5, R5, 0x8, R56, 0xf8, !PT ;  /* 0x0000000805057812 */ /* 0x000fe200078ef838 */
[----:B------:R-:W-:Y:S01]  /*4590*/  IMAD.SHL.U32 R56, R18, 0x4, RZ ;  /* 0x0000000412387824 */ /* 0x000fe200078e00ff */
[--C-:B------:R-:W-:Y:S01]  /*45a0*/  LOP3.LUT R3, R3, 0x20, R4.reuse, 0xf8, !PT ;  /* 0x0000002003037812 */ /* 0x100fe200078ef804 */
[----:B------:R-:W-:Y:S01]  /*45b0*/  FMUL R111, R58, R111 ;  /* 0x0000006f3a6f7220 */ /* 0x000fe20000400000 */
[----:B------:R-:W-:Y:S01]  /*45c0*/  F2FP.BF16.F32.PACK_AB R64, R10, R101 ;  /* 0x000000650a40723e */ /* 0x000fe200000010ff */
[----:B------:R-:W-:Y:S01]  /*45d0*/  FMUL R12, R12, R113 ;  /* 0x000000710c0c7220 */ /* 0x000fe20000400000 */
[----:B------:R-:W-:Y:S01]  /*45e0*/  LOP3.LUT R3, R3, 0x100, R4, 0xf8, !PT ;  /* 0x0000010003037812 */ /* 0x000fe200078ef804 */
[----:B------:R-:W-:Y:S01]  /*45f0*/  FMUL R115, R60, R115 ;  /* 0x000000733c737220 */ /* 0x000fe20000400000 */
[----:B------:R-:W-:Y:S01]  /*4600*/  LOP3.LUT R56, R5, 0x18, R56, 0x78, !PT ;  /* 0x0000001805387812 */ /* 0x000fe200078e7838 */
[----:B------:R-:W-:Y:S01]  /*4610*/  FMUL R14, R14, R117 ;  /* 0x000000750e0e7220 */ /* 0x000fe20000400000 */
[----:B------:R-:W-:Y:S01]  /*4620*/  LOP3.LUT P6, RZ, R18, 0x4, RZ, 0xc0, !PT ;  /* 0x0000000412ff7812 */ /* 0x000fe200078cc0ff */
[----:B------:R-:W-:Y:S01]  /*4630*/  FMUL R119, R62, R119 ;  /* 0x000000773e777220 */ /* 0x000fe20000400000 */
[----:B------:R-:W-:Y:S01]  /*4640*/  LOP3.LUT R3, R3, R56, RZ, 0xfc, !PT ;  /* 0x0000003803037212 */ /* 0x000fe200078efcff */
[----:B------:R-:W-:Y:S01]  /*4650*/  FMUL R20, R20, R121 ;  /* 0x0000007914147220 */ /* 0x000fe20000400000 */
[----:B------:R-:W-:Y:S01]  /*4660*/  MOV R69, 0x20 ;  /* 0x0000002000457802 */ /* 0x000fe20000000f00 */
[----:B------:R-:W-:Y:S01]  /*4670*/  FMUL R129, R70, R129 ;  /* 0x0000008146817220 */ /* 0x000fe20000400000 */
[----:B------:R-:W-:Y:S01]  /*4680*/  LEA R10, R3, UR52, 0x1 ;  /* 0x00000034030a7c11 */ /* 0x000fe2000f8e08ff */
[----:B------:R-:W-:Y:S01]  /*4690*/  FMUL R0, R71, R0 ;  /* 0x0000000047007220 */ /* 0x000fe20000400000 */
[----:B------:R-:W-:Y:S01]  /*46a0*/  FMUL R106, R65, R106 ;  /* 0x0000006a416a7220 */ /* 0x000fe20000400000 */
[----:B------:R-:W-:Y:S01]  /*46b0*/  FMUL R125, R66, R125 ;  /* 0x0000007d427d7220 */ /* 0x000fe20000400000 */
[----:B------:R-:W-:Y:S01]  /*46c0*/  FMUL R108, R67, R108 ;  /* 0x0000006c436c7220 */ /* 0x000fe20000400000 */
[----:B------:R-:W-:Y:S01]  /*46d0*/  SEL R69, R69, 0xffffffe0, !P6 ;  /* 0xffffffe045457807 */ /* 0x000fe20007000000 */
[----:B------:R-:W-:Y:S05]  /*46e0*/  WARPSYNC.ALL ;  /* 0x0000000000007948 */ /* 0x000fea0003800000 */
[----:B------:R-:W-:Y:S01]  /*46f0*/  IADD3 R71, R10, 0x200, RZ ;  /* 0x000002000a477810 */ /* 0x000fe20007ffe0ff */
[----:B------:R-:W-:Y:S01]  /*4700*/  BSSY B0, `(.L_x_99) ;  /* 0x0000019000007945 */ /* 0x000fe20003800000 */
[----:B------:R-:W-:-:S02]  /*4710*/  F2FP.BF16.F32.PACK_AB R126, R110, R127 ;  /* 0x0000007f6e7e723e */ /* 0x000fc400000010ff */
[----:B------:R-:W-:Y:S02]  /*4720*/  F2FP.BF16.F32.PACK_AB R65, R12, R111 ;  /* 0x0000006f0c41723e */ /* 0x000fe400000010ff */
[----:B------:R-:W-:Y:S02]  /*4730*/  F2FP.BF16.F32.PACK_AB R66, R14, R115 ;  /* 0x000000730e42723e */ /* 0x000fe400000010ff */
[----:B------:R-:W-:Y:S02]  /*4740*/  F2FP.BF16.F32.PACK_AB R67, R20, R119 ;  /* 0x000000771443723e */ /* 0x000fe400000010ff */
[----:B------:R-:W-:Y:S01]  /*4750*/  F2FP.BF16.F32.PACK_AB R127, R0, R129 ;  /* 0x00000081007f723e */ /* 0x000fe200000010ff */
[----:B------:R-:W-:Y:S01]  /*4760*/  IMAD.IADD R0, R71, 0x1, R69 ;  /* 0x0000000147007824 */ /* 0x000fe200078e0245 */
[----:B------:R-:W-:Y:S01]  /*4770*/  F2FP.BF16.F32.PACK_AB R124, R106, R123 ;  /* 0x0000007b6a7c723e */ /* 0x000fe200000010ff */
[----:B------:R1:W-:Y:S01]  /*4780*/  STSM.16.M88.4 [R10+0x200], R64 ;  /* 0x000200400a007844 */ /* 0x0003e20000000200 */
[----:B------:R-:W-:-:S05]  /*4790*/  F2FP.BF16.F32.PACK_AB R125, R108, R125 ;  /* 0x0000007d6c7d723e */ /* 0x000fca00000010ff */
[----:B------:R1:W-:Y:S01]  /*47a0*/  STSM.16.M88.4 [R0], R124 ;  /* 0x0000007c00007844 */ /* 0x0003e20000000200 */
[----:B------:R-:W-:Y:S01]  /*47b0*/  @!PT LDS RZ, [RZ] ;  /* 0x00000000fffff984 */ /* 0x000fe20000000800 */
[----:B------:R-:W-:Y:S01]  /*47c0*/  @!PT LDS RZ, [RZ] ;  /* 0x00000000fffff984 */ /* 0x000fe20000000800 */
[----:B------:R-:W-:Y:S01]  /*47d0*/  @!PT LDS RZ, [RZ] ;  /* 0x00000000fffff984 */ /* 0x000fe20000000800 */
[----:B------:R-:W-:Y:S01]  /*47e0*/  @!PT LDS RZ, [RZ] ;  /* 0x00000000fffff984 */ /* 0x000fe20000000800 */
[----:B------:R2:W-:Y:S06]  /*47f0*/  MEMBAR.ALL.CTA ;  /* 0x0000000000007992 */ /* 0x0005ec0000008000 */
[----:B--2---:R-:W2:Y:S02]  /*4800*/  FENCE.VIEW.ASYNC.S ;  /* 0x00000000000073c6 */ /* 0x004ea40000000000 */
[----:B--2---:R-:W-:Y:S06]  /*4810*/  BAR.SYNC.DEFER_BLOCKING 0x1, 0x100 ;  /* 0x0044000000007b1d */ /* 0x004fec0000010000 */
[----:B------:R-:W-:Y:S05]  /*4820*/  @P5 BRA `(.L_x_100) ;  /* 0x0000000000185947 */ /* 0x000fea0003800000 */
[----:B------:R-:W-:Y:S02]  /*4830*/  UIADD3 UR4, UP0, UR54, 0x4f0, URZ ;  /* 0x000004f036047890 */ /* 0x000fe4000ff1e03f */
[----:B------:R-:W-:Y:S02]  /*4840*/  UIADD3 UR44, UR52, 0x200, URZ ;  /* 0x00000200342c7890 */ /* 0x000fe4000fffe03f */
[----:B------:R-:W-:-:S09]  /*4850*/  UIADD3.X UR5, URZ, UR55, URZ, UP0, !UPT ;  /* 0x000000373f057290 */ /* 0x000fd200087fe43f */
[----:B------:R2:W-:Y:S01]  /*4860*/  UTMASTG.3D [UR44], [UR4] ;  /* 0x0000002c040073b5 */ /* 0x0005e20008010000 */
[----:B------:R0:W-:Y:S01]  /*4870*/  UTMACMDFLUSH ;  /* 0x00000000000079b7 */ /* 0x0001e20000000000 */
[----:B--2---:R-:W-:-:S04]  /*4880*/  DEPBAR.LE SB0, 0x1 ;  /* 0x000080400000791a */ /* 0x004fc80000000000 */
.L_x_100:
[----:B------:R-:W-:Y:S05]  /*4890*/  BSYNC B0 ;  /* 0x0000000000007941 */ /* 0x000fea0003800000 */
.L_x_99:
[----:B------:R-:W-:Y:S01]  /*48a0*/  BAR.SYNC.DEFER_BLOCKING 0x1, 0x100 ;  /* 0x0044000000007b1d */ /* 0x000fe20000010000 */
[----:B------:R-:W-:-:S13]  /*48b0*/  ISETP.NE.AND P2, PT, RZ, UR43, PT ;  /* 0x0000002bff007c0c */ /* 0x000fda000bf45270 */
[----:B------:R-:W-:Y:S05]  /*48c0*/  @!P2 BRA `(.L_x_101) ;  /* 0x000000000034a947 */ /* 0x000fea0003800000 */
[----:B------:R-:W-:Y:S04]  /*48d0*/  BSSY B0, `(.L_x_102) ;  /* 0x0000009000007945 */ /* 0x000fe80003800000 */
[----:B------:R-:W-:Y:S05]  /*48e0*/  @P0 BRA `(.L_x_103) ;  /* 0x00000000001c0947 */ /* 0x000fea0003800000 */
[----:B------:R-:W-:-:S13]  /*48f0*/  ISETP.NE.AND P2, PT, R104, 0x3, PT ;  /* 0x000000036800780c */ /* 0x000fda0003f45270 */
[----:B------:R-:W-:Y:S05]  /*4900*/  @!P2 BRA `(.L_x_104) ;  /* 0x000000000004a947 */ /* 0x000fea0003800000 */
[----:B------:R-:W-:Y:S01]  /*4910*/  BPT.TRAP 0x1 ;  /* 0x000000040000795c */ /* 0x000fe20000300000 */
.L_x_104:
[----:B------:R-:W-:-:S04]  /*4920*/  ULEA UR4, UR42, UR52, 0x3 ;  /* 0x000000342a047291 */ /* 0x000fc8000f8e183f */
[----:B------:R-:W-:-:S04]  /*4930*/  UIADD3 UR4, UR4, 0x60, URZ ;  /* 0x0000006004047890 */ /* 0x000fc8000fffe03f */
[----:B------:R-:W-:-:S09]  /*4940*/  UPRMT UR4, UR51, 0x654, UR4 ;  /* 0x0000065433047896 */ /* 0x000fd20008000004 */
[----:B------:R-:W-:Y:S03]  /*4950*/  SYNCS.ARRIVE.TRANS64.RED.A1T0 RZ, [UR4], RZ ;  /* 0x000000ffffff79a7 */ /* 0x000fe60008100404 */
.L_x_103:
[----:B------:R-:W-:Y:S05]  /*4960*/  BSYNC B0 ;  /* 0x0000000000007941 */ /* 0x000fea0003800000 */
.L_x_102:
[----:B------:R-:W-:-:S04]  /*4970*/  UIADD3 UR42, UR42, 0x1, URZ ;  /* 0x000000012a2a7890 */ /* 0x000fc8000fffe03f */
[----:B------:R-:W-:-:S04]  /*4980*/  UISETP.NE.AND UP0, UPT, UR42, 0x4, UPT ;  /* 0x000000042a00788c */ /* 0x000fc8000bf05270 */
[----:B------:R-:W-:-:S12]  /*4990*/  USEL UR42, UR42, URZ, UP0 ;  /* 0x0000003f2a2a7287 */ /* 0x000fd80008000000 */
.L_x_101:
[----:B------:R-:W-:Y:S04]  /*49a0*/  BSSY B0, `(.L_x_105) ;  /* 0x0000033000007945 */ /* 0x000fe80003800000 */
[----:B------:R-:W-:Y:S05]  /*49b0*/  @P0 BRA `(.L_x_106) ;  /* 0x0000000000c40947 */ /* 0x000fea0003800000 */
[----:B------:R-:W-:-:S13]  /*49c0*/  ISETP.NE.AND P2, PT, R104, 0x3, PT ;  /* 0x000000036800780c */ /* 0x000fda0003f45270 */
[----:B------:R-:W-:Y:S05]  /*49d0*/  @!P2 BRA `(.L_x_107) ;  /* 0x000000000004a947 */ /* 0x000fea0003800000 */
[----:B------:R-:W-:Y:S01]  /*49e0*/  BPT.TRAP 0x1 ;  /* 0x000000040000795c */ /* 0x000fe20000300000 */
.L_x_107:
[----:B-1----:R-:W-:Y:S01]  /*49f0*/  LEA R0, R6, UR52, 0x3 ;  /* 0x0000003406007c11 */ /* 0x002fe2000f8e18ff */
[----:B------:R-:W-:Y:S01]  /*4a00*/  BSSY B1, `(.L_x_108) ;  /* 0x0000004000017945 */ /* 0x000fe20003800000 */
[----:B------:R-:W-:-:S04]  /*4a10*/  SHF.L.U32 R3, R91, 0x1f, RZ ;  /* 0x0000001f5b037819 */ /* 0x000fc800000006ff */
[----:B------:R-:W1:Y:S02]  /*4a20*/  SYNCS.PHASECHK.TRANS64.TRYWAIT P2, [R0+URZ+0x40], R3 ;  /* 0x00004003000075a7 */ /* 0x000e64000804017f */
[----:B-1----:R-:W-:Y:S05]  /*4a30*/  @!P2 BRA `(.L_x_109) ;  /* 0x000000900014a947 */ /* 0x002fea0003800000 */
.L_x_359:
[----:B------:R-:W-:Y:S05]  /*4a40*/  BSYNC B1 ;  /* 0x0000000000017941 */ /* 0x000fea0003800000 */
.L_x_108:
[----:B------:R-:W-:Y:S05]  /*4a50*/  @P1 BRA `(.L_x_110) ;  /* 0x0000000000981947 */ /* 0x000fea0003800000 */
[----:B-1----:R-:W-:Y:S01]  /*4a60*/  LEA R0, R6, R71, 0xd ;  /* 0x0000004706007211 */ /* 0x002fe200078e68ff */
[----:B------:R-:W-:Y:S05]  /*4a70*/  WARPSYNC.ALL ;  /* 0x0000000000007948 */ /* 0x000fea0003800000 */
[C---:B------:R-:W-:Y:S01]  /*4a80*/  IADD3 R3, R0.reuse, 0x20, RZ ;  /* 0x0000002000037810 */ /* 0x040fe20007ffe0ff */
[----:B------:R-:W-:Y:S01]  /*4a90*/  @P6 VIADD R3, R0, 0xffffffe0 ;  /* 0xffffffe000036836 */ /* 0x000fe20000000000 */
[----:B------:R-:W1:Y:S04]  /*4aa0*/  LDSM.16.M88.4 R12, [R0] ;  /* 0x00000000000c783b */ /* 0x000e680000000200 */
[----:B------:R-:W2:Y:S01]  /*4ab0*/  LDSM.16.M88.4 R64, [R3] ;  /* 0x000000000340783b */ /* 0x000ea20000000200 */
[----:B-1----:R-:W-:Y:S01]  /*4ac0*/  SHF.L.U32 R4, R12, 0x10, RZ ;  /* 0x000000100c047819 */ /* 0x002fe200000006ff */
[----:B------:R-:W-:Y:S01]  /*4ad0*/  IMAD.U32 R56, R14, 0x10000, RZ ;  /* 0x000100000e387824 */ /* 0x000fe200078e00ff */
[----:B------:R-:W-:-:S02]  /*4ae0*/  LOP3.LUT R8, R12, 0xffff0000, RZ, 0xc0, !PT ;  /* 0xffff00000c087812 */ /* 0x000fc400078ec0ff */
[----:B--2---:R-:W-:Y:S01]  /*4af0*/  SHF.L.U32 R0, R64, 0x10, RZ ;  /* 0x0000001040007819 */ /* 0x004fe200000006ff */
[----:B------:R-:W-:Y:S01]  /*4b00*/  IMAD.U32 R62, R65, 0x10000, RZ ;  /* 0x00010000413e7824 */ /* 0x000fe200078e00ff */
[----:B------:R-:W-:Y:S01]  /*4b10*/  SHF.L.U32 R70, R66, 0x10, RZ ;  /* 0x0000001042467819 */ /* 0x000fe200000006ff */
[----:B------:R-:W-:Y:S01]  /*4b20*/  FMUL R7, R89, R4 ;  /* 0x0000000459077220 */ /* 0x000fe20000400000 */
[----:B------:R-:W-:Y:S01]  /*4b30*/  SHF.L.U32 R12, R13, 0x10, RZ ;  /* 0x000000100d0c7819 */ /* 0x000fe200000006ff */
[----:B------:R-:W-:Y:S01]  /*4b40*/  FMUL R8, R89, R8 ;  /* 0x0000000859087220 */ /* 0x000fe20000400000 */
[----:B------:R-:W-:Y:S01]  /*4b50*/  LOP3.LUT R20, R13, 0xffff0000, RZ, 0xc0, !PT ;  /* 0xffff00000d147812 */ /* 0x000fe200078ec0ff */
[C---:B------:R-:W-:Y:S01]  /*4b60*/  FMUL R13, R89.reuse, R56 ;  /* 0x00000038590d7220 */ /* 0x040fe20000400000 */
[----:B------:R-:W-:Y:S01]  /*4b70*/  LOP3.LUT R14, R14, 0xffff0000, RZ, 0xc0, !PT ;  /* 0xffff00000e0e7812 */ /* 0x000fe200078ec0ff */
[----:B------:R-:W-:Y:S01]  /*4b80*/  FMUL R9, R89, R12 ;  /* 0x0000000c59097220 */ /* 0x000fe20000400000 */
[----:B------:R-:W-:Y:S01]  /*4b90*/  SHF.L.U32 R58, R15, 0x10, RZ ;  /* 0x000000100f3a7819 */ /* 0x000fe200000006ff */
[----:B------:R-:W-:Y:S01]  /*4ba0*/  FMUL R11, R89, R20 ;  /* 0x00000014590b7220 */ /* 0x000fe20000400000 */
[----:B------:R-:W-:Y:S01]  /*4bb0*/  LOP3.LUT R60, R15, 0xffff0000, RZ, 0xc0, !PT ;  /* 0xffff00000f3c7812 */ /* 0x000fe200078ec0ff */
[C---:B------:R-:W-:Y:S01]  /*4bc0*/  FMUL R15, R89.reuse, R14 ;  /* 0x0000000e590f7220 */ /* 0x040fe20000400000 */
[----:B------:R-:W-:Y:S01]  /*4bd0*/  LOP3.LUT R64, R64, 0xffff0000, RZ, 0xc0, !PT ;  /* 0xffff000040407812 */ /* 0x000fe200078ec0ff */
        /* <DEDUP_REMOVED lines=9> */
[C---:B------:R-:W-:Y:S01]  /*4c70*/  FMUL R95, R89.reuse, R68 ;  /* 0x00000044595f7220 */ /* 0x040fe20000400000 */
[C---:B------:R-:W-:Y:S01]  /*4c80*/  FMUL R61, R89.reuse, R70 ;  /* 0x00000046593d7220 */ /* 0x040fe20000400000 */
[C---:B------:R-:W-:Y:S01]  /*4c90*/  FMUL R97, R89.reuse, R66 ;  /* 0x0000004259617220 */ /* 0x040fe20000400000 */
[C---:B------:R-:W-:Y:S01]  /*4ca0*/  FMUL R63, R89.reuse, R92 ;  /* 0x0000005c593f7220 */ /* 0x040fe20000400000 */
[----:B------:R-:W-:-:S07]  /*4cb0*/  FMUL R99, R89, R94 ;  /* 0x0000005e59637220 */ /* 0x000fce0000400000 */
.L_x_110:
[----:B------:R-:W-:-:S07]  /*4cc0*/  VIADD R6, R6, 0x1 ;  /* 0x0000000106067836 */ /* 0x000fce0000000000 */
.L_x_106:
[----:B------:R-:W-:Y:S05]  /*4cd0*/  BSYNC B0 ;  /* 0x0000000000007941 */ /* 0x000fea0003800000 */
.L_x_105:
[----:B------:R-:W-:Y:S01]  /*4ce0*/  MOV R100, 0x3bbb989d ;  /* 0x3bbb989d00647802 */ /* 0x000fe20000000f00 */
[C---:B------:R-:W-:Y:S01]  /*4cf0*/  FFMA R25, R90.reuse, R25, R8 ;  /* 0x000000195a197223 */ /* 0x040fe20000000008 */
[----:B------:R-:W-:Y:S01]  /*4d00*/  MOV R119, 0x437c0000 ;  /* 0x437c000000777802 */ /* 0x000fe20000000f00 */
[C---:B------:R-:W-:Y:S01]  /*4d10*/  FFMA R26, R90.reuse, R26, R9 ;  /* 0x0000001a5a1a7223 */ /* 0x040fe20000000009 */
[C---:B------:R-:W-:Y:S01]  /*4d20*/  FFMA R24, R90.reuse, R24, R7 ;  /* 0x000000185a187223 */ /* 0x040fe20000000007 */
[-C--:B------:R-:W-:Y:S01]  /*4d30*/  FFMA.SAT R4, -R25, R100.reuse, 0.5 ;  /* 0x3f00000019047423 */ /* 0x080fe20000002164 */
[----:B------:R-:W-:Y:S01]  /*4d40*/  FFMA R29, R90, R29, R15 ;  /* 0x0000001d5a1d7223 */ /* 0x000fe2000000000f */
[-C--:B------:R-:W-:Y:S01]  /*4d50*/  FFMA.SAT R5, -R26, R100.reuse, 0.5 ;  /* 0x3f0000001a057423 */ /* 0x080fe20000002164 */
[-C--:B-1----:R-:W-:Y:S01]  /*4d60*/  FFMA.SAT R0, -R24, R100.reuse, 0.5 ;  /* 0x3f00000018007423 */ /* 0x082fe20000002164 */
[-C--:B------:R-:W-:Y:S01]  /*4d70*/  FFMA.RM R4, R4, R119.reuse, 12582913 ;  /* 0x4b40000104047423 */ /* 0x080fe20000004077 */
[----:B------:R-:W-:Y:S01]  /*4d80*/  FFMA.SAT R60, -R29, R100, 0.5 ;  /* 0x3f0000001d3c7423 */ /* 0x000fe20000002164 */
[-C--:B------:R-:W-:Y:S01]  /*4d90*/  FFMA.RM R14, R5, R119.reuse, 12582913 ;  /* 0x4b400001050e7423 */ /* 0x080fe20000004077 */
[----:B------:R-:W-:Y:S01]  /*4da0*/  FFMA.RM R0, R0, R119, 12582913 ;  /* 0x4b40000100007423 */ /* 0x000fe20000004077 */
[----:B------:R-:W-:Y:S01]  /*4db0*/  FADD R12, R4, -12583039 ;  /* 0xcb40007f040c7421 */ /* 0x000fe20000000000 */
[----:B------:R-:W-:Y:S01]  /*4dc0*/  FFMA R30, R90, R30, R21 ;  /* 0x0000001e5a1e7223 */ /* 0x000fe20000000015 */
[----:B------:R-:W-:Y:S01]  /*4dd0*/  FADD R5, R14, -12583039 ;  /* 0xcb40007f0e057421 */ /* 0x000fe20000000000 */
[----:B------:R-:W-:Y:S01]  /*4de0*/  FADD R3, R0, -12583039 ;  /* 0xcb40007f00037421 */ /* 0x000fe20000000000 */
[C---:B------:R-:W-:Y:S01]  /*4df0*/  FFMA R12, -R25.reuse, 1.4426950216293334961, -R12 ;  /* 0x3fb8aa3b190c7823 */ /* 0x040fe2000000090c */
[----:B------:R-:W-:Y:S01]  /*4e00*/  FFMA R27, R90, R27, R11 ;  /* 0x0000001b5a1b7223 */ /* 0x000fe2000000000b */
[----:B------:R-:W-:Y:S01]  /*4e10*/  FFMA.RM R60, R60, R119, 12582913 ;  /* 0x4b4000013c3c7423 */ /* 0x000fe20000004077 */
[----:B------:R-:W-:Y:S01]  /*4e20*/  FFMA R65, -R26, 1.4426950216293334961, -R5 ;  /* 0x3fb8aa3b1a417823 */ /* 0x000fe20000000905 */
[----:B------:R-:W-:Y:S01]  /*4e30*/  FFMA R12, -R25, 1.925963033500011079e-08, R12 ;  /* 0x32a57060190c7823 */ /* 0x000fe2000000010c */
[-C--:B------:R-:W-:Y:S01]  /*4e40*/  FFMA.SAT R62, -R30, R100.reuse, 0.5 ;  /* 0x3f0000001e3e7423 */ /* 0x080fe20000002164 */
[----:B------:R-:W-:Y:S01]  /*4e50*/  FFMA R3, -R24, 1.4426950216293334961, -R3 ;  /* 0x3fb8aa3b18037823 */ /* 0x000fe20000000903 */
[----:B------:R-:W-:Y:S01]  /*4e60*/  FFMA.SAT R20, -R27, R100, 0.5 ;  /* 0x3f0000001b147423 */ /* 0x000fe20000002164 */
[----:B------:R1:W-:Y:S01]  /*4e70*/  MUFU.EX2 R5, R12 ;  /* 0x0000000c00057308 */ /* 0x0003e20000000800 */
[C---:B------:R-:W-:Y:S01]  /*4e80*/  FFMA R33, R90.reuse, R33, R93 ;  /* 0x000000215a217223 */ /* 0x040fe2000000005d */
[----:B------:R-:W-:Y:S01]  /*4e90*/  FFMA R28, R90, R28, R13 ;  /* 0x0000001c5a1c7223 */ /* 0x000fe2000000000d */
[-C--:B------:R-:W-:Y:S01]  /*4ea0*/  FFMA.RM R62, R62, R119.reuse, 12582913 ;  /* 0x4b4000013e3e7423 */ /* 0x080fe20000004077 */
[----:B------:R-:W-:Y:S01]  /*4eb0*/  FFMA R3, -R24, 1.925963033500011079e-08, R3 ;  /* 0x32a5706018037823 */ /* 0x000fe20000000103 */
[----:B------:R-:W-:Y:S01]  /*4ec0*/  FFMA.RM R20, R20, R119, 12582913 ;  /* 0x4b40000114147423 */ /* 0x000fe20000004077 */
[-C--:B------:R-:W-:Y:S01]  /*4ed0*/  FFMA.SAT R68, -R33, R100.reuse, 0.5 ;  /* 0x3f00000021447423 */ /* 0x080fe20000002164 */
[----:B------:R-:W-:Y:S01]  /*4ee0*/  FFMA.SAT R58, -R28, R100, 0.5 ;  /* 0x3f0000001c3a7423 */ /* 0x000fe20000002164 */
[----:B------:R-:W-:Y:S01]  /*4ef0*/  FADD R103, R62, -12583039 ;  /* 0xcb40007f3e677421 */ /* 0x000fe20000000000 */
[----:B-1----:R-:W-:Y:S01]  /*4f00*/  FADD R12, R60, -12583039 ;  /* 0xcb40007f3c0c7421 */ /* 0x002fe20000000000 */
[----:B------:R-:W-:Y:S01]  /*4f10*/  FFMA R34, R90, R34, R59 ;  /* 0x000000225a227223 */ /* 0x000fe2000000003b */
[----:B------:R-:W-:Y:S01]  /*4f20*/  FADD R56, R20, -12583039 ;  /* 0xcb40007f14387421 */ /* 0x000fe20000000000 */
[----:B------:R-:W1:Y:S01]  /*4f30*/  MUFU.EX2 R3, R3 ;  /* 0x0000000300037308 */ /* 0x000e620000000800 */
[C---:B------:R-:W-:Y:S01]  /*4f40*/  FFMA R12, -R29.reuse, 1.4426950216293334961, -R12 ;  /* 0x3fb8aa3b1d0c7823 */ /* 0x040fe2000000090c */
[----:B------:R-:W-:Y:S01]  /*4f50*/  FFMA R31, R90, R31, R23 ;  /* 0x0000001f5a1f7223 */ /* 0x000fe20000000017 */
[-C--:B------:R-:W-:Y:S01]  /*4f60*/  FFMA.RM R68, R68, R119.reuse, 12582913 ;  /* 0x4b40000144447423 */ /* 0x080fe20000004077 */
[----:B------:R-:W-:Y:S01]  /*4f70*/  FFMA.RM R58, R58, R119, 12582913 ;  /* 0x4b4000013a3a7423 */ /* 0x000fe20000004077 */
[----:B------:R-:W-:Y:S01]  /*4f80*/  FFMA R12, -R29, 1.925963033500011079e-08, R12 ;  /* 0x32a570601d0c7823 */ /* 0x000fe2000000010c */
[----:B------:R-:W-:Y:S01]  /*4f90*/  FFMA R105, -R30, 1.4426950216293334961, -R103 ;  /* 0x3fb8aa3b1e697823 */ /* 0x000fe20000000967 */
[-C--:B------:R-:W-:Y:S01]  /*4fa0*/  FFMA.SAT R70, -R34, R100.reuse, 0.5 ;  /* 0x3f00000022467423 */ /* 0x080fe20000002164 */
[----:B------:R-:W-:Y:S01]  /*4fb0*/  FFMA R56, -R27, 1.4426950216293334961, -R56 ;  /* 0x3fb8aa3b1b387823 */ /* 0x000fe20000000938 */
[----:B------:R2:W-:Y:S01]  /*4fc0*/  MUFU.EX2 R103, R12 ;  /* 0x0000000c00677308 */ /* 0x0005e20000000800 */
[----:B------:R-:W-:Y:S01]  /*4fd0*/  FFMA.SAT R64, -R31, R100, 0.5 ;  /* 0x3f0000001f407423 */ /* 0x000fe20000002164 */
[----:B------:R-:W-:Y:S01]  /*4fe0*/  FADD R67, R58, -12583039 ;  /* 0xcb40007f3a437421 */ /* 0x000fe20000000000 */
[C---:B------:R-:W-:Y:S01]  /*4ff0*/  FFMA R32, R90.reuse, R32, R57 ;  /* 0x000000205a207223 */ /* 0x040fe20000000039 */
[----:B------:R-:W-:Y:S01]  /*5000*/  FFMA R37, R90, R37, R97 ;  /* 0x000000255a257223 */ /* 0x000fe20000000061 */
[-C--:B------:R-:W-:Y:S01]  /*5010*/  FFMA.RM R70, R70, R119.reuse, 12582913 ;  /* 0x4b40000146467423 */ /* 0x080fe20000004077 */
[----:B------:R-:W-:Y:S01]  /*5020*/  FFMA R56, -R27, 1.925963033500011079e-08, R56 ;  /* 0x32a570601b387823 */ /* 0x000fe20000000138 */
[----:B------:R-:W-:Y:S01]  /*5030*/  FFMA.RM R64, R64, R119, 12582913 ;  /* 0x4b40000140407423 */ /* 0x000fe20000004077 */
[----:B------:R-:W-:Y:S01]  /*5040*/  FFMA R101, -R28, 1.4426950216293334961, -R67 ;  /* 0x3fb8aa3b1c657823 */ /* 0x000fe20000000943 */
[----:B--2---:R-:W-:Y:S01]  /*5050*/  FADD R12, R68, -12583039 ;  /* 0xcb40007f440c7421 */ /* 0x004fe20000000000 */
[----:B------:R-:W-:Y:S01]  /*5060*/  FFMA.SAT R66, -R32, R100, 0.5 ;  /* 0x3f00000020427423 */ /* 0x000fe20000002164 */
[----:B------:R-:W-:Y:S01]  /*5070*/  FFMA R36, R90, R36, R61 ;  /* 0x000000245a247223 */ /* 0x000fe2000000003d */
[----:B------:R-:W-:Y:S01]  /*5080*/  FADD R111, R70, -12583039 ;  /* 0xcb40007f466f7421 */ /* 0x000fe20000000000 */
[----:B------:R-:W-:Y:S01]  /*5090*/  FFMA R12, -R33, 1.4426950216293334961, -R12 ;  /* 0x3fb8aa3b210c7823 */ /* 0x000fe2000000090c */
[----:B------:R-:W-:Y:S01]  /*50a0*/  FFMA.SAT R96, -R37, R100, 0.5 ;  /* 0x3f00000025607423 */ /* 0x000fe20000002164 */
[----:B------:R2:W-:Y:S01]  /*50b0*/  MUFU.EX2 R67, R56 ;  /* 0x0000003800437308 */ /* 0x0005e20000000800 */
[C---:B------:R-:W-:Y:S01]  /*50c0*/  FFMA R38, R90.reuse, R38, R63 ;  /* 0x000000265a267223 */ /* 0x040fe2000000003f */
[----:B------:R-:W-:Y:S01]  /*50d0*/  FFMA R35, R90, R35, R95 ;  /* 0x000000235a237223 */ /* 0x000fe2000000005f */
[----:B------:R-:W-:Y:S01]  /*50e0*/  FFMA R12, -R33, 1.925963033500011079e-08, R12 ;  /* 0x32a57060210c7823 */ /* 0x000fe2000000010c */
[----:B------:R-:W-:Y:S01]  /*50f0*/  FFMA R65, -R26, 1.925963033500011079e-08, R65 ;  /* 0x32a570601a417823 */ /* 0x000fe20000000141 */
[----:B------:R-:W-:Y:S01]  /*5100*/  FFMA R39, R90, R39, R99 ;  /* 0x000000275a277223 */ /* 0x000fe20000000063 */
[----:B------:R-:W-:-:S02]  /*5110*/  IMAD.SHL.U32 R0, R0, 0x800000, RZ ;  /* 0x0080000000007824 */ /* 0x000fc400078e00ff */
[-C--:B------:R-:W-:Y:S01]  /*5120*/  FFMA.RM R66, R66, R119.reuse, 12582913 ;  /* 0x4b40000142427423 */ /* 0x080fe20000004077 */
[-C--:B------:R-:W-:Y:S01]  /*5130*/  FFMA.SAT R94, -R36, R100.reuse, 0.5 ;  /* 0x3f000000245e7423 */ /* 0x080fe20000002164 */
[----:B--2---:R-:W-:Y:S01]  /*5140*/  FADD R56, R64, -12583039 ;  /* 0xcb40007f40387421 */ /* 0x004fe20000000000 */
[-C--:B------:R-:W-:Y:S01]  /*5150*/  FFMA.RM R96, R96, R119.reuse, 12582913 ;  /* 0x4b40000160607423 */ /* 0x080fe20000004077 */
[----:B------:R-:W-:Y:S01]  /*5160*/  FFMA R113, -R34, 1.4426950216293334961, -R111 ;  /* 0x3fb8aa3b22717823 */ /* 0x000fe2000000096f */
[-C--:B------:R-:W-:Y:S01]  /*5170*/  FFMA.SAT R98, -R38, R100.reuse, 0.5 ;  /* 0x3f00000026627423 */ /* 0x080fe20000002164 */
[----:B------:R-:W-:Y:S01]  /*5180*/  FFMA R56, -R31, 1.4426950216293334961, -R56 ;  /* 0x3fb8aa3b1f387823 */ /* 0x000fe20000000938 */
[-C--:B------:R-:W-:Y:S01]  /*5190*/  FFMA.SAT R92, -R35, R100.reuse, 0.5 ;  /* 0x3f000000235c7423 */ /* 0x080fe20000002164 */
[----:B------:R1:W-:Y:S01]  /*51a0*/  MUFU.EX2 R111, R12 ;  /* 0x0000000c006f7308 */ /* 0x0003e20000000800 */
[----:B------:R-:W-:Y:S01]  /*51b0*/  FFMA.SAT R100, -R39, R100, 0.5 ;  /* 0x3f00000027647423 */ /* 0x000fe20000002164 */
[----:B------:R-:W-:Y:S01]  /*51c0*/  FADD R107, R66, -12583039 ;  /* 0xcb40007f426b7421 */ /* 0x000fe20000000000 */
[-C--:B------:R-:W-:Y:S01]  /*51d0*/  FFMA.RM R94, R94, R119.reuse, 12582913 ;  /* 0x4b4000015e5e7423 */ /* 0x080fe20000004077 */
[-C--:B------:R-:W-:Y:S01]  /*51e0*/  FFMA.RM R98, R98, R119.reuse, 12582913 ;  /* 0x4b40000162627423 */ /* 0x080fe20000004077 */
[----:B------:R-:W-:Y:S01]  /*51f0*/  SHF.L.U32 R4, R4, 0x17, RZ ;  /* 0x0000001704047819 */ /* 0x000fe200000006ff */
[----:B------:R-:W-:Y:S01]  /*5200*/  FFMA R56, -R31, 1.925963033500011079e-08, R56 ;  /* 0x32a570601f387823 */ /* 0x000fe20000000138 */
[----:B------:R-:W-:Y:S01]  /*5210*/  FFMA.RM R92, R92, R119, 12582913 ;  /* 0x4b4000015c5c7423 */ /* 0x000fe20000004077 */
[----:B------:R-:W2:Y:S01]  /*5220*/  MUFU.EX2 R65, R65 ;  /* 0x0000004100417308 */ /* 0x000ea20000000800 */
[----:B-1----:R-:W-:Y:S01]  /*5230*/  FFMA R12, R0, R3, 1 ;  /* 0x3f800000000c7423 */ /* 0x002fe20000000003 */
[----:B------:R-:W-:Y:S01]  /*5240*/  FADD R0, R96, -12583039 ;  /* 0xcb40007f60007421 */ /* 0x000fe20000000000 */
[----:B------:R-:W-:Y:S01]  /*5250*/  FFMA.RM R100, R100, R119, 12582913 ;  /* 0x4b40000164647423 */ /* 0x000fe20000004077 */
[----:B------:R-:W-:Y:S01]  /*5260*/  FADD R115, R94, -12583039 ;  /* 0xcb40007f5e737421 */ /* 0x000fe20000000000 */
[----:B------:R-:W-:Y:S01]  /*5270*/  FFMA R109, -R32, 1.4426950216293334961, -R107 ;  /* 0x3fb8aa3b206d7823 */ /* 0x000fe2000000096b */
[C---:B------:R-:W-:Y:S01]  /*5280*/  FFMA R0, -R37.reuse, 1.4426950216293334961, -R0 ;  /* 0x3fb8aa3b25007823 */ /* 0x040fe20000000900 */
[----:B------:R-:W-:Y:S01]  /*5290*/  FADD R3, R98, -12583039 ;  /* 0xcb40007f62037421 */ /* 0x000fe20000000000 */
[----:B------:R1:W3:Y:S01]  /*52a0*/  MUFU.EX2 R107, R56 ;  /* 0x00000038006b7308 */ /* 0x0002e20000000800 */
[----:B------:R-:W-:Y:S01]  /*52b0*/  FFMA R119, R4, R5, 1 ;  /* 0x3f80000004777423 */ /* 0x000fe20000000005 */
[----:B------:R-:W-:Y:S01]  /*52c0*/  FADD R4, R100, -12583039 ;  /* 0xcb40007f64047421 */ /* 0x000fe20000000000 */
[----:B------:R-:W-:Y:S01]  /*52d0*/  FFMA R117, -R36, 1.4426950216293334961, -R115 ;  /* 0x3fb8aa3b24757823 */ /* 0x000fe20000000973 */
[----:B------:R-:W-:Y:S01]  /*52e0*/  FFMA R0, -R37, 1.925963033500011079e-08, R0 ;  /* 0x32a5706025007823 */ /* 0x000fe20000000100 */
[----:B------:R-:W-:Y:S01]  /*52f0*/  FFMA R5, -R38, 1.4426950216293334961, -R3 ;  /* 0x3fb8aa3b26057823 */ /* 0x000fe20000000903 */
[----:B------:R-:W-:Y:S01]  /*5300*/  FFMA R4, -R39, 1.4426950216293334961, -R4 ;  /* 0x3fb8aa3b27047823 */ /* 0x000fe20000000904 */
[----:B------:R-:W-:Y:S01]  /*5310*/  FFMA R117, -R36, 1.925963033500011079e-08, R117 ;  /* 0x32a5706024757823 */ /* 0x000fe20000000175 */
[----:B------:R4:W-:Y:S01]  /*5320*/  MUFU.EX2 R3, R0 ;  /* 0x0000000000037308 */ /* 0x0009e20000000800 */
[----:B-1----:R-:W-:Y:S01]  /*5330*/  FADD R56, R92, -12583039 ;  /* 0xcb40007f5c387421 */ /* 0x002fe20000000000 */
[----:B------:R-:W-:Y:S01]  /*5340*/  FFMA R101, -R28, 1.925963033500011079e-08, R101 ;  /* 0x32a570601c657823 */ /* 0x000fe20000000165 */
[----:B------:R-:W-:Y:S01]  /*5350*/  FFMA R105, -R30, 1.925963033500011079e-08, R105 ;  /* 0x32a570601e697823 */ /* 0x000fe20000000169 */
[----:B------:R-:W-:Y:S01]  /*5360*/  FFMA R109, -R32, 1.925963033500011079e-08, R109 ;  /* 0x32a57060206d7823 */ /* 0x000fe2000000016d */
[C---:B------:R-:W-:Y:S01]  /*5370*/  FFMA R56, -R35.reuse, 1.4426950216293334961, -R56 ;  /* 0x3fb8aa3b23387823 */ /* 0x040fe20000000938 */
[----:B------:R-:W-:Y:S01]  /*5380*/  FFMA R113, -R34, 1.925963033500011079e-08, R113 ;  /* 0x32a5706022717823 */ /* 0x000fe20000000171 */
[----:B------:R-:W-:Y:S01]  /*5390*/  SHF.L.U32 R14, R14, 0x17, RZ ;  /* 0x000000170e0e7819 */ /* 0x000fe200000006ff */
[----:B------:R-:W-:Y:S01]  /*53a0*/  FFMA R5, -R38, 1.925963033500011079e-08, R5 ;  /* 0x32a5706026057823 */ /* 0x000fe20000000105 */
[----:B----4-:R-:W-:Y:S01]  /*53b0*/  IADD3 R0, R12, 0x1800000, RZ ;  /* 0x018000000c007810 */ /* 0x010fe20007ffe0ff */
[----:B------:R-:W-:Y:S01]  /*53c0*/  FFMA R56, -R35, 1.925963033500011079e-08, R56 ;  /* 0x32a5706023387823 */ /* 0x000fe20000000138 */
[----:B------:R-:W-:Y:S01]  /*53d0*/  FFMA R4, -R39, 1.925963033500011079e-08, R4 ;  /* 0x32a5706027047823 */ /* 0x000fe20000000104 */
[----:B------:R-:W1:Y:S01]  /*53e0*/  MUFU.EX2 R117, R117 ;  /* 0x0000007500757308 */ /* 0x000e620000000800 */
[----:B------:R-:W-:Y:S01]  /*53f0*/  LOP3.LUT R0, R0, 0x7f800000, RZ, 0xc0, !PT ;  /* 0x7f80000000007812 */ /* 0x000fe200078ec0ff */
[----:B--2---:R-:W-:Y:S01]  /*5400*/  FFMA R14, R14, R65, 1 ;  /* 0x3f8000000e0e7423 */ /* 0x004fe20000000041 */
[----:B------:R-:W-:Y:S01]  /*5410*/  SHF.L.U32 R64, R64, 0x17, RZ ;  /* 0x0000001740407819 */ /* 0x000fe200000006ff */
[----:B------:R-:W-:Y:S01]  /*5420*/  IMAD.SHL.U32 R68, R68, 0x800000, RZ ;  /* 0x0080000044447824 */ /* 0x000fe200078e00ff */
[----:B------:R-:W-:Y:S01]  /*5430*/  ISETP.GT.U32.AND P2, PT, R0, 0x1ffffff, PT ;  /* 0x01ffffff0000780c */ /* 0x000fe20003f44070 */
[----:B------:R-:W-:Y:S01]  /*5440*/  IMAD.SHL.U32 R20, R20, 0x800000, RZ ;  /* 0x0080000014147824 */ /* 0x000fe200078e00ff */
[----:B------:R-:W-:Y:S01]  /*5450*/  SHF.L.U32 R94, R94, 0x17, RZ ;  /* 0x000000175e5e7819 */ /* 0x000fe200000006ff */
[----:B------:R-:W2:Y:S01]  /*5460*/  MUFU.EX2 R101, R101 ;  /* 0x0000006500657308 */ /* 0x000ea20000000800 */
[----:B------:R-:W-:Y:S01]  /*5470*/  SHF.L.U32 R58, R58, 0x17, RZ ;  /* 0x000000173a3a7819 */ /* 0x000fe200000006ff */
[----:B------:R-:W-:Y:S01]  /*5480*/  IMAD.SHL.U32 R62, R62, 0x800000, RZ ;  /* 0x008000003e3e7824 */ /* 0x000fe200078e00ff */
[----:B------:R-:W-:Y:S01]  /*5490*/  SHF.L.U32 R60, R60, 0x17, RZ ;  /* 0x000000173c3c7819 */ /* 0x000fe200000006ff */
[----:B------:R-:W-:Y:S01]  /*54a0*/  IMAD.SHL.U32 R92, R92, 0x800000, RZ ;  /* 0x008000005c5c7824 */ /* 0x000fe200078e00ff */
[----:B------:R-:W-:Y:S01]  /*54b0*/  SHF.L.U32 R66, R66, 0x17, RZ ;  /* 0x0000001742427819 */ /* 0x000fe200000006ff */
[----:B------:R-:W-:Y:S01]  /*54c0*/  IMAD.SHL.U32 R98, R98, 0x800000, RZ ;  /* 0x0080000062627824 */ /* 0x000fe200078e00ff */
[----:B------:R-:W-:Y:S01]  /*54d0*/  SHF.L.U32 R70, R70, 0x17, RZ ;  /* 0x0000001746467819 */ /* 0x000fe200000006ff */
[----:B------:R-:W4:Y:S01]  /*54e0*/  MUFU.EX2 R105, R105 ;  /* 0x0000006900697308 */ /* 0x000f220000000800 */
[----:B------:R-:W-:Y:S01]  /*54f0*/  SHF.L.U32 R96, R96, 0x17, RZ ;  /* 0x0000001760607819 */ /* 0x000fe200000006ff */
[----:B------:R-:W-:Y:S01]  /*5500*/  BSSY B1, `(.L_x_111) ;  /* 0x000001e000017945 */ /* 0x000fe20003800000 */
[----:B------:R-:W-:Y:S01]  /*5510*/  SHF.L.U32 R100, R100, 0x17, RZ ;  /* 0x0000001764647819 */ /* 0x000fe200000006ff */
[----:B---3--:R-:W-:Y:S01]  /*5520*/  FFMA R125, R64, R107, 1 ;  /* 0x3f800000407d7423 */ /* 0x008fe2000000006b */
[----:B------:R-:W-:Y:S01]  /*5530*/  FFMA R127, R68, R111, 1 ;  /* 0x3f800000447f7423 */ /* 0x000fe2000000006f */
[----:B-1----:R-:W-:Y:S01]  /*5540*/  FFMA R64, R94, R117, 1 ;  /* 0x3f8000005e407423 */ /* 0x002fe20000000075 */
[----:B------:R-:W-:Y:S01]  /*5550*/  FFMA R121, R20, R67, 1 ;  /* 0x3f80000014797423 */ /* 0x000fe20000000043 */
[----:B------:R-:W1:Y:S01]  /*5560*/  MUFU.EX2 R109, R109 ;  /* 0x0000006d006d7308 */ /* 0x000e620000000800 */
[----:B--2---:R-:W-:Y:S01]  /*5570*/  FFMA R58, R58, R101, 1 ;  /* 0x3f8000003a3a7423 */ /* 0x004fe20000000065 */
[----:B------:R-:W-:Y:S01]  /*5580*/  FFMA R123, R60, R103, 1 ;  /* 0x3f8000003c7b7423 */ /* 0x000fe20000000067 */
[----:B------:R-:W-:-:S05]  /*5590*/  FFMA R117, R96, R3, 1 ;  /* 0x3f80000060757423 */ /* 0x000fca0000000003 */
[----:B------:R-:W2:Y:S01]  /*55a0*/  MUFU.EX2 R113, R113 ;  /* 0x0000007100717308 */ /* 0x000ea20000000800 */
[----:B----4-:R-:W-:-:S07]  /*55b0*/  FFMA R62, R62, R105, 1 ;  /* 0x3f8000003e3e7423 */ /* 0x010fce0000000069 */
[----:B------:R-:W3:Y:S01]  /*55c0*/  MUFU.EX2 R115, R56 ;  /* 0x0000003800737308 */ /* 0x000ee20000000800 */
[----:B-1----:R-:W-:-:S07]  /*55d0*/  FFMA R66, R66, R109, 1 ;  /* 0x3f80000042427423 */ /* 0x002fce000000006d */
[----:B------:R-:W1:Y:S01]  /*55e0*/  MUFU.EX2 R5, R5 ;  /* 0x0000000500057308 */ /* 0x000e620000000800 */
[----:B--2---:R-:W-:-:S07]  /*55f0*/  FFMA R70, R70, R113, 1 ;  /* 0x3f80000046467423 */ /* 0x004fce0000000071 */
[----:B------:R-:W2:Y:S01]  /*5600*/  MUFU.EX2 R65, R4 ;  /* 0x0000000400417308 */ /* 0x000ea20000000800 */
[----:B---3--:R-:W-:Y:S01]  /*5610*/  FFMA R115, R92, R115, 1 ;  /* 0x3f8000005c737423 */ /* 0x008fe20000000073 */
[----:B-1----:R-:W-:Y:S01]  /*5620*/  FFMA R68, R98, R5, 1 ;  /* 0x3f80000062447423 */ /* 0x002fe20000000005 */
[----:B--2---:R-:W-:Y:S01]  /*5630*/  FFMA R129, R100, R65, 1 ;  /* 0x3f80000064817423 */ /* 0x004fe20000000041 */
[----:B------:R-:W-:Y:S06]  /*5640*/  @P2 BRA `(.L_x_112) ;  /* 0x0000000000142947 */ /* 0x000fec0003800000 */
[----:B------:R-:W-:Y:S02]  /*5650*/  MOV R0, R12 ;  /* 0x0000000c00007202 */ /* 0x000fe40000000f00 */
[----:B------:R-:W-:-:S07]  /*5660*/  MOV R4, 0x5680 ;  /* 0x0000568000047802 */ /* 0x000fce0000000f00 */
[----:B------:R-:W-:Y:S05]  /*5670*/  CALL.REL.NOINC `($__internal_0_$__cuda_sm20_rcp_rn_f32_slowpath) ;  /* 0x0000008800847944 */ /* 0x000fea0003c00000 */
[----:B------:R-:W-:Y:S01]  /*5680*/  IMAD.MOV.U32 R65, RZ, RZ, R0 ;  /* 0x000000ffff417224 */ /* 0x000fe200078e0000 */
[----:B------:R-:W-:Y:S06]  /*5690*/  BRA `(.L_x_113) ;  /* 0x0000000000107947 */ /* 0x000fec0003800000 */
.L_x_112:
[----:B------:R-:W1:Y:S02]  /*56a0*/  MUFU.RCP R65, R12 ;  /* 0x0000000c00417308 */ /* 0x000e640000001000 */
[----:B-1----:R-:W-:-:S04]  /*56b0*/  FFMA R0, R12, R65, -1 ;  /* 0xbf8000000c007423 */ /* 0x002fc80000000041 */
[----:B------:R-:W-:-:S04]  /*56c0*/  FADD.FTZ R0, -R0, -RZ ;  /* 0x800000ff00007221 */ /* 0x000fc80000010100 */
[----:B------:R-:W-:-:S07]  /*56d0*/  FFMA R65, R65, R0, R65 ;  /* 0x0000000041417223 */ /* 0x000fce0000000041 */
.L_x_113:
[----:B------:R-:W-:Y:S05]  /*56e0*/  BSYNC B1 ;  /* 0x0000000000017941 */ /* 0x000fea0003800000 */
.L_x_111:
[----:B------:R-:W-:Y:S01]  /*56f0*/  IADD3 R0, R119, 0x1800000, RZ ;  /* 0x0180000077007810 */ /* 0x000fe20007ffe0ff */
[----:B------:R-:W-:Y:S03]  /*5700*/  BSSY B1, `(.L_x_114) ;  /* 0x000000d000017945 */ /* 0x000fe60003800000 */
[----:B------:R-:W-:-:S04]  /*5710*/  LOP3.LUT R0, R0, 0x7f800000, RZ, 0xc0, !PT ;  /* 0x7f80000000007812 */ /* 0x000fc800078ec0ff */
[----:B------:R-:W-:-:S13]  /*5720*/  ISETP.GT.U32.AND P2, PT, R0, 0x1ffffff, PT ;  /* 0x01ffffff0000780c */ /* 0x000fda0003f44070 */
[----:B------:R-:W-:Y:S05]  /*5730*/  @P2 BRA `(.L_x_115) ;  /* 0x0000000000142947 */ /* 0x000fea0003800000 */
[----:B------:R-:W-:Y:S02]  /*5740*/  MOV R0, R119 ;  /* 0x0000007700007202 */ /* 0x000fe40000000f00 */
[----:B------:R-:W-:-:S07]  /*5750*/  MOV R4, 0x5770 ;  /* 0x0000577000047802 */ /* 0x000fce0000000f00 */
[----:B------:R-:W-:Y:S05]  /*5760*/  CALL.REL.NOINC `($__internal_0_$__cuda_sm20_rcp_rn_f32_slowpath) ;  /* 0x0000008800487944 */ /* 0x000fea0003c00000 */
[----:B------:R-:W-:Y:S01]  /*5770*/  IMAD.MOV.U32 R12, RZ, RZ, R0 ;  /* 0x000000ffff0c7224 */ /* 0x000fe200078e0000 */
[----:B------:R-:W-:Y:S06]  /*5780*/  BRA `(.L_x_116) ;  /* 0x0000000000107947 */ /* 0x000fec0003800000 */
.L_x_115:
[----:B------:R-:W1:Y:S02]  /*5790*/  MUFU.RCP R12, R119 ;  /* 0x00000077000c7308 */ /* 0x000e640000001000 */
[----:B-1----:R-:W-:-:S04]  /*57a0*/  FFMA R0, R119, R12, -1 ;  /* 0xbf80000077007423 */ /* 0x002fc8000000000c */
[----:B------:R-:W-:-:S04]  /*57b0*/  FADD.FTZ R3, -R0, -RZ ;  /* 0x800000ff00037221 */ /* 0x000fc80000010100 */
[----:B------:R-:W-:-:S07]  /*57c0*/  FFMA R12, R12, R3, R12 ;  /* 0x000000030c0c7223 */ /* 0x000fce000000000c */
.L_x_116:
[----:B------:R-:W-:Y:S05]  /*57d0*/  BSYNC B1 ;  /* 0x0000000000017941 */ /* 0x000fea0003800000 */
.L_x_114:
        /* <DEDUP_REMOVED lines=10> */
.L_x_118:
[----:B------:R-:W1:Y:S02]  /*5880*/  MUFU.RCP R67, R14 ;  /* 0x0000000e00437308 */ /* 0x000e640000001000 */
[----:B-1----:R-:W-:-:S04]  /*5890*/  FFMA R0, R14, R67, -1 ;  /* 0xbf8000000e007423 */ /* 0x002fc80000000043 */
[----:B------:R-:W-:-:S04]  /*58a0*/  FADD.FTZ R0, -R0, -RZ ;  /* 0x800000ff00007221 */ /* 0x000fc80000010100 */
[----:B------:R-:W-:-:S07]  /*58b0*/  FFMA R67, R67, R0, R67 ;  /* 0x0000000043437223 */ /* 0x000fce0000000043 */
.L_x_119:
[----:B------:R-:W-:Y:S05]  /*58c0*/  BSYNC B1 ;  /* 0x0000000000017941 */ /* 0x000fea0003800000 */
.L_x_117:
        /* <DEDUP_REMOVED lines=10> */
.L_x_121:
[----:B------:R-:W1:Y:S02]  /*5970*/  MUFU.RCP R14, R121 ;  /* 0x00000079000e7308 */ /* 0x000e640000001000 */
[----:B-1----:R-:W-:-:S04]  /*5980*/  FFMA R0, R121, R14, -1 ;  /* 0xbf80000079007423 */ /* 0x002fc8000000000e */
[----:B------:R-:W-:-:S04]  /*5990*/  FADD.FTZ R3, -R0, -RZ ;  /* 0x800000ff00037221 */ /* 0x000fc80000010100 */
[----:B------:R-:W-:-:S07]  /*59a0*/  FFMA R14, R14, R3, R14 ;  /* 0x000000030e0e7223 */ /* 0x000fce000000000e */
.L_x_122:
[----:B------:R-:W-:Y:S05]  /*59b0*/  BSYNC B1 ;  /* 0x0000000000017941 */ /* 0x000fea0003800000 */
.L_x_120:
        /* <DEDUP_REMOVED lines=10> */
.L_x_124:
[----:B------:R-:W1:Y:S02]  /*5a60*/  MUFU.RCP R101, R58 ;  /* 0x0000003a00657308 */ /* 0x000e640000001000 */
[----:B-1----:R-:W-:-:S04]  /*5a70*/  FFMA R0, R58, R101, -1 ;  /* 0xbf8000003a007423 */ /* 0x002fc80000000065 */
[----:B------:R-:W-:-:S04]  /*5a80*/  FADD.FTZ R0, -R0, -RZ ;  /* 0x800000ff00007221 */ /* 0x000fc80000010100 */
[----:B------:R-:W-:-:S07]  /*5a90*/  FFMA R101, R101, R0, R101 ;  /* 0x0000000065657223 */ /* 0x000fce0000000065 */
.L_x_125:
[----:B------:R-:W-:Y:S05]  /*5aa0*/  BSYNC B1 ;  /* 0x0000000000017941 */ /* 0x000fea0003800000 */
.L_x_123:
        /* <DEDUP_REMOVED lines=10> */
.L_x_127:
[----:B------:R-:W1:Y:S02]  /*5b50*/  MUFU.RCP R20, R123 ;  /* 0x0000007b00147308 */ /* 0x000e640000001000 */
[----:B-1----:R-:W-:-:S04]  /*5b60*/  FFMA R0, R123, R20, -1 ;  /* 0xbf8000007b007423 */ /* 0x002fc80000000014 */
[----:B------:R-:W-:-:S04]  /*5b70*/  FADD.FTZ R3, -R0, -RZ ;  /* 0x800000ff00037221 */ /* 0x000fc80000010100 */
[----:B------:R-:W-:-:S07]  /*5b80*/  FFMA R20, R20, R3, R20 ;  /* 0x0000000314147223 */ /* 0x000fce0000000014 */
.L_x_128:
[----:B------:R-:W-:Y:S05]  /*5b90*/  BSYNC B1 ;  /* 0x0000000000017941 */ /* 0x000fea0003800000 */
.L_x_126:
        /* <DEDUP_REMOVED lines=10> */
.L_x_130:
[----:B------:R-:W1:Y:S02]  /*5c40*/  MUFU.RCP R109, R62 ;  /* 0x0000003e006d7308 */ /* 0x000e640000001000 */
[----:B-1----:R-:W-:-:S04]  /*5c50*/  FFMA R0, R62, R109, -1 ;  /* 0xbf8000003e007423 */ /* 0x002fc8000000006d */
[----:B------:R-:W-:-:S04]  /*5c60*/  FADD.FTZ R0, -R0, -RZ ;  /* 0x800000ff00007221 */ /* 0x000fc80000010100 */
[----:B------:R-:W-:-:S07]  /*5c70*/  FFMA R109, R109, R0, R109 ;  /* 0x000000006d6d7223 */ /* 0x000fce000000006d */
.L_x_131:
[----:B------:R-:W-:Y:S05]  /*5c80*/  BSYNC B1 ;  /* 0x0000000000017941 */ /* 0x000fea0003800000 */
.L_x_129:
        /* <DEDUP_REMOVED lines=10> */
.L_x_133:
[----:B------:R-:W1:Y:S02]  /*5d30*/  MUFU.RCP R56, R125 ;  /* 0x0000007d00387308 */ /* 0x000e640000001000 */
[----:B-1----:R-:W-:-:S04]  /*5d40*/  FFMA R0, R125, R56, -1 ;  /* 0xbf8000007d007423 */ /* 0x002fc80000000038 */
[----:B------:R-:W-:-:S04]  /*5d50*/  FADD.FTZ R3, -R0, -RZ ;  /* 0x800000ff00037221 */ /* 0x000fc80000010100 */
[----:B------:R-:W-:-:S07]  /*5d60*/  FFMA R56, R56, R3, R56 ;  /* 0x0000000338387223 */ /* 0x000fce0000000038 */
.L_x_134:
[----:B------:R-:W-:Y:S05]  /*5d70*/  BSYNC B1 ;  /* 0x0000000000017941 */ /* 0x000fea0003800000 */
.L_x_132:
        /* <DEDUP_REMOVED lines=10> */
.L_x_136:
[----:B------:R-:W1:Y:S02]  /*5e20*/  MUFU.RCP R111, R66 ;  /* 0x00000042006f7308 */ /* 0x000e640000001000 */
[----:B-1----:R-:W-:-:S04]  /*5e30*/  FFMA R0, R66, R111, -1 ;  /* 0xbf80000042007423 */ /* 0x002fc8000000006f */
[----:B------:R-:W-:-:S04]  /*5e40*/  FADD.FTZ R0, -R0, -RZ ;  /* 0x800000ff00007221 */ /* 0x000fc80000010100 */
[----:B------:R-:W-:-:S07]  /*5e50*/  FFMA R111, R111, R0, R111 ;  /* 0x000000006f6f7223 */ /* 0x000fce000000006f */
.L_x_137:
[----:B------:R-:W-:Y:S05]  /*5e60*/  BSYNC B1 ;  /* 0x0000000000017941 */ /* 0x000fea0003800000 */
.L_x_135:
        /* <DEDUP_REMOVED lines=10> */
.L_x_139:
[----:B------:R-:W1:Y:S02]  /*5f10*/  MUFU.RCP R58, R127 ;  /* 0x0000007f003a7308 */ /* 0x000e640000001000 */
[----:B-1----:R-:W-:-:S04]  /*5f20*/  FFMA R0, R127, R58, -1 ;  /* 0xbf8000007f007423 */ /* 0x002fc8000000003a */
[----:B------:R-:W-:-:S04]  /*5f30*/  FADD.FTZ R3, -R0, -RZ ;  /* 0x800000ff00037221 */ /* 0x000fc80000010100 */
[----:B------:R-:W-:-:S07]  /*5f40*/  FFMA R58, R58, R3, R58 ;  /* 0x000000033a3a7223 */ /* 0x000fce000000003a */
.L_x_140:
[----:B------:R-:W-:Y:S05]  /*5f50*/  BSYNC B1 ;  /* 0x0000000000017941 */ /* 0x000fea0003800000 */
.L_x_138:
        /* <DEDUP_REMOVED lines=10> */
.L_x_142:
[----:B------:R-:W1:Y:S02]  /*6000*/  MUFU.RCP R113, R70 ;  /* 0x0000004600717308 */ /* 0x000e640000001000 */
[----:B-1----:R-:W-:-:S04]  /*6010*/  FFMA R0, R70, R113, -1 ;  /* 0xbf80000046007423 */ /* 0x002fc80000000071 */
[----:B------:R-:W-:-:S04]  /*6020*/  FADD.FTZ R0, -R0, -RZ ;  /* 0x800000ff00007221 */ /* 0x000fc80000010100 */
[----:B------:R-:W-:-:S07]  /*6030*/  FFMA R113, R113, R0, R113 ;  /* 0x0000000071717223 */ /* 0x000fce0000000071 */
.L_x_143:
[----:B------:R-:W-:Y:S05]  /*6040*/  BSYNC B1 ;  /* 0x0000000000017941 */ /* 0x000fea0003800000 */
.L_x_141:
        /* <DEDUP_REMOVED lines=10> */
.L_x_145:
[----:B------:R-:W1:Y:S02]  /*60f0*/  MUFU.RCP R60, R115 ;  /* 0x00000073003c7308 */ /* 0x000e640000001000 */
[----:B-1----:R-:W-:-:S04]  /*6100*/  FFMA R0, R115, R60, -1 ;  /* 0xbf80000073007423 */ /* 0x002fc8000000003c */
[----:B------:R-:W-:-:S04]  /*6110*/  FADD.FTZ R3, -R0, -RZ ;  /* 0x800000ff00037221 */ /* 0x000fc80000010100 */
[----:B------:R-:W-:-:S07]  /*6120*/  FFMA R60, R60, R3, R60 ;  /* 0x000000033c3c7223 */ /* 0x000fce000000003c */
.L_x_146:
[----:B------:R-:W-:Y:S05]  /*6130*/  BSYNC B1 ;  /* 0x0000000000017941 */ /* 0x000fea0003800000 */
.L_x_144:
        /* <DEDUP_REMOVED lines=10> */
.L_x_148:
[----:B------:R-:W1:Y:S02]  /*61e0*/  MUFU.RCP R115, R64 ;  /* 0x0000004000737308 */ /* 0x000e640000001000 */
[----:B-1----:R-:W-:-:S04]  /*61f0*/  FFMA R0, R64, R115, -1 ;  /* 0xbf80000040007423 */ /* 0x002fc80000000073 */
[----:B------:R-:W-:-:S04]  /*6200*/  FADD.FTZ R0, -R0, -RZ ;  /* 0x800000ff00007221 */ /* 0x000fc80000010100 */
[----:B------:R-:W-:-:S07]  /*6210*/  FFMA R115, R115, R0, R115 ;  /* 0x0000000073737223 */ /* 0x000fce0000000073 */
.L_x_149:
[----:B------:R-:W-:Y:S05]  /*6220*/  BSYNC B1 ;  /* 0x0000000000017941 */ /* 0x000fea0003800000 */
.L_x_147:
        /* <DEDUP_REMOVED lines=10> */
.L_x_151:
[----:B------:R-:W1:Y:S02]  /*62d0*/  MUFU.RCP R62, R117 ;  /* 0x00000075003e7308 */ /* 0x000e640000001000 */
[----:B-1----:R-:W-:-:S04]  /*62e0*/  FFMA R0, R117, R62, -1 ;  /* 0xbf80000075007423 */ /* 0x002fc8000000003e */
[----:B------:R-:W-:-:S04]  /*62f0*/  FADD.FTZ R3, -R0, -RZ ;  /* 0x800000ff00037221 */ /* 0x000fc80000010100 */
[----:B------:R-:W-:-:S07]  /*6300*/  FFMA R62, R62, R3, R62 ;  /* 0x000000033e3e7223 */ /* 0x000fce000000003e */
.L_x_152:
[----:B------:R-:W-:Y:S05]  /*6310*/  BSYNC B1 ;  /* 0x0000000000017941 */ /* 0x000fea0003800000 */
.L_x_150:
        /* <DEDUP_REMOVED lines=10> */
.L_x_154:
[----:B------:R-:W1:Y:S02]  /*63c0*/  MUFU.RCP R117, R68 ;  /* 0x0000004400757308 */ /* 0x000e640000001000 */
[----:B-1----:R-:W-:-:S04]  /*63d0*/  FFMA R0, R68, R117, -1 ;  /* 0xbf80000044007423 */ /* 0x002fc80000000075 */
[----:B------:R-:W-:-:S04]  /*63e0*/  FADD.FTZ R0, -R0, -RZ ;  /* 0x800000ff00007221 */ /* 0x000fc80000010100 */
[----:B------:R-:W-:-:S07]  /*63f0*/  FFMA R117, R117, R0, R117 ;  /* 0x0000000075757223 */ /* 0x000fce0000000075 */
.L_x_155:
[----:B------:R-:W-:Y:S05]  /*6400*/  BSYNC B1 ;  /* 0x0000000000017941 */ /* 0x000fea0003800000 */
.L_x_153:
        /* <DEDUP_REMOVED lines=8> */
[----:B------:R-:W-:Y:S05]  /*6490*/  BRA `(.L_x_158) ;  /* 0x0000000000107947 */ /* 0x000fea0003800000 */
.L_x_157:
[----:B------:R-:W1:Y:S02]  /*64a0*/  MUFU.RCP R0, R129 ;  /* 0x0000008100007308 */ /* 0x000e640000001000 */
[----:B-1----:R-:W-:-:S04]  /*64b0*/  FFMA R3, R129, R0, -1 ;  /* 0xbf80000081037423 */ /* 0x002fc80000000000 */
[----:B------:R-:W-:-:S04]  /*64c0*/  FADD.FTZ R3, -R3, -RZ ;  /* 0x800000ff03037221 */ /* 0x000fc80000010100 */
[----:B------:R-:W-:-:S07]  /*64d0*/  FFMA R0, R0, R3, R0 ;  /* 0x0000000300007223 */ /* 0x000fce0000000000 */
.L_x_158:
[----:B------:R-:W-:Y:S05]  /*64e0*/  BSYNC B1 ;  /* 0x0000000000017941 */ /* 0x000fea0003800000 */
.L_x_156:
[----:B------:R-:W-:Y:S01]  /*64f0*/  FMUL R24, R24, R65 ;  /* 0x0000004118187220 */ /* 0x000fe20000400000 */
        /* <DEDUP_REMOVED lines=15> */
[----:B------:R-:W-:Y:S01]  /*65f0*/  F2FP.BF16.F32.PACK_AB R24, R25, R24 ;  /* 0x000000181918723e */ /* 0x000fe200000010ff */
[----:B------:R-:W-:Y:S05]  /*6600*/  WARPSYNC.ALL ;  /* 0x0000000000007948 */ /* 0x000fea0003800000 */
[----:B------:R-:W-:Y:S01]  /*6610*/  F2FP.BF16.F32.PACK_AB R114, R62, R115 ;  /* 0x000000733e72723e */ /* 0x000fe200000010ff */
[----:B------:R-:W-:Y:S01]  /*6620*/  BSSY B0, `(.L_x_159) ;  /* 0x000001b000007945 */ /* 0x000fe20003800000 */
[----:B------:R-:W-:-:S02]  /*6630*/  F2FP.BF16.F32.PACK_AB R25, R14, R67 ;  /* 0x000000430e19723e */ /* 0x000fc400000010ff */
[----:B------:R-:W-:Y:S02]  /*6640*/  F2FP.BF16.F32.PACK_AB R26, R29, R26 ;  /* 0x0000001a1d1a723e */ /* 0x000fe400000010ff */
[----:B------:R-:W-:Y:S02]  /*6650*/  F2FP.BF16.F32.PACK_AB R27, R56, R27 ;  /* 0x0000001b381b723e */ /* 0x000fe400000010ff */
[----:B------:R-:W-:Y:S02]  /*6660*/  F2FP.BF16.F32.PACK_AB R115, R0, R117 ;  /* 0x000000750073723e */ /* 0x000fe400000010ff */
[----:B------:R-:W-:Y:S01]  /*6670*/  F2FP.BF16.F32.PACK_AB R112, R58, R111 ;  /* 0x0000006f3a70723e */ /* 0x000fe200000010ff */
[----:B------:R1:W-:Y:S01]  /*6680*/  STSM.16.M88.4 [R10+0x2200], R24 ;  /* 0x002200180a007844 */ /* 0x0003e20000000200 */
[----:B------:R-:W-:Y:S02]  /*6690*/  F2FP.BF16.F32.PACK_AB R113, R60, R113 ;  /* 0x000000713c71723e */ /* 0x000fe400000010ff */
[----:B------:R-:W-:-:S05]  /*66a0*/  IADD3 R0, R69, 0x2200, R10 ;  /* 0x0000220045007810 */ /* 0x000fca0007ffe00a */
        /* <DEDUP_REMOVED lines=11> */
[----:B------:R-:W-:Y:S02]  /*6760*/  UIADD3 UR4, UR52, 0x2200, URZ ;  /* 0x0000220034047890 */ /* 0x000fe4000fffe03f */
[----:B------:R-:W-:Y:S01]  /*6770*/  UIADD3.X UR9, URZ, UR55, URZ, UP0, !UPT ;  /* 0x000000373f097290 */ /* 0x000fe200087fe43f */
[----:B------:R-:W-:Y:S01]  /*6780*/  UMOV UR5, UR45 ;  /* 0x0000002d00057c82 */ /* 0x000fe20008000000 */
[----:B------:R-:W-:-:S07]  /*6790*/  UMOV UR7, UR47 ;  /* 0x0000002f00077c82 */ /* 0x000fce0008000000 */
[----:B------:R2:W-:Y:S01]  /*67a0*/  UTMASTG.3D [UR4], [UR8] ;  /* 0x00000004080073b5 */ /* 0x0005e20008010000 */
[----:B------:R0:W-:Y:S01]  /*67b0*/  UTMACMDFLUSH ;  /* 0x00000000000079b7 */ /* 0x0001e20000000000 */
[----:B--2---:R-:W-:-:S04]  /*67c0*/  DEPBAR.LE SB0, 0x1 ;  /* 0x000080400000791a */ /* 0x004fc80000000000 */
.L_x_160:
[----:B------:R-:W-:Y:S05]  /*67d0*/  BSYNC B0 ;  /* 0x0000000000007941 */ /* 0x000fea0003800000 */
.L_x_159:
[----:B------:R-:W-:Y:S06]  /*67e0*/  BAR.SYNC.DEFER_BLOCKING 0x1, 0x100 ;  /* 0x0044000000007b1d */ /* 0x000fec0000010000 */
[----:B------:R-:W-:Y:S04]  /*67f0*/  BSSY B0, `(.L_x_161) ;  /* 0x0000009000007945 */ /* 0x000fe80003800000 */
[----:B------:R-:W-:Y:S05]  /*6800*/  @P0 BRA `(.L_x_162) ;  /* 0x00000000001c0947 */ /* 0x000fea0003800000 */
[----:B------:R-:W-:-:S13]  /*6810*/  ISETP.NE.AND P2, PT, R104, 0x3, PT ;  /* 0x000000036800780c */ /* 0x000fda0003f45270 */
[----:B------:R-:W-:Y:S05]  /*6820*/  @!P2 BRA `(.L_x_163) ;  /* 0x000000000004a947 */ /* 0x000fea0003800000 */
[----:B------:R-:W-:Y:S01]  /*6830*/  BPT.TRAP 0x1 ;  /* 0x000000040000795c */ /* 0x000fe20000300000 */
.L_x_163:
[----:B------:R-:W-:-:S04]  /*6840*/  ULEA UR4, UR42, UR52, 0x3 ;  /* 0x000000342a047291 */ /* 0x000fc8000f8e183f */
[----:B------:R-:W-:-:S04]  /*6850*/  UIADD3 UR4, UR4, 0x60, URZ ;  /* 0x0000006004047890 */ /* 0x000fc8000fffe03f */
[----:B------:R-:W-:-:S09]  /*6860*/  UPRMT UR4, UR51, 0x654, UR4 ;  /* 0x0000065433047896 */ /* 0x000fd20008000004 */
[----:B------:R-:W-:Y:S03]  /*6870*/  SYNCS.ARRIVE.TRANS64.RED.A1T0 RZ, [UR4], RZ ;  /* 0x000000ffffff79a7 */ /* 0x000fe60008100404 */
.L_x_162:
[----:B------:R-:W-:Y:S05]  /*6880*/  BSYNC B0 ;  /* 0x0000000000007941 */ /* 0x000fea0003800000 */
.L_x_161:
[----:B------:R-:W-:Y:S01]  /*6890*/  UIADD3 UR42, UR42, 0x1, URZ ;  /* 0x000000012a2a7890 */ /* 0x000fe2000fffe03f */
[----:B------:R-:W-:Y:S01]  /*68a0*/  BSSY B0, `(.L_x_164) ;  /* 0x000003a000007945 */ /* 0x000fe20003800000 */
[----:B------:R-:W-:Y:S02]  /*68b0*/  IMAD.MOV.U32 R12, RZ, RZ, R91 ;  /* 0x000000ffff0c7224 */ /* 0x000fe400078e005b */
[----:B------:R-:W-:-:S04]  /*68c0*/  UISETP.NE.AND UP0, UPT, UR42, 0x4, UPT ;  /* 0x000000042a00788c */ /* 0x000fc8000bf05270 */
[----:B------:R-:W-:Y:S01]  /*68d0*/  USEL UR42, UR42, URZ, UP0 ;  /* 0x0000003f2a2a7287 */ /* 0x000fe20008000000 */
[----:B------:R-:W-:Y:S11]  /*68e0*/  @P0 BRA `(.L_x_165) ;  /* 0x0000000000d40947 */ /* 0x000ff60003800000 */
[----:B------:R-:W-:-:S13]  /*68f0*/  ISETP.NE.AND P2, PT, R104, 0x3, PT ;  /* 0x000000036800780c */ /* 0x000fda0003f45270 */
[----:B------:R-:W-:Y:S05]  /*6900*/  @!P2 BRA `(.L_x_166) ;  /* 0x000000000004a947 */ /* 0x000fea0003800000 */
[----:B------:R-:W-:Y:S01]  /*6910*/  BPT.TRAP 0x1 ;  /* 0x000000040000795c */ /* 0x000fe20000300000 */
.L_x_166:
[C---:B-1----:R-:W-:Y:S01]  /*6920*/  LEA R0, R6.reuse, UR52, 0x3 ;  /* 0x0000003406007c11 */ /* 0x042fe2000f8e18ff */
[----:B------:R-:W-:Y:S01]  /*6930*/  BSSY B1, `(.L_x_167) ;  /* 0x0000007000017945 */ /* 0x000fe20003800000 */
[----:B------:R-:W-:Y:S02]  /*6940*/  SHF.L.U32 R3, R91, 0x1f, RZ ;  /* 0x0000001f5b037819 */ /* 0x000fe400000006ff */
[----:B------:R-:W-:Y:S02]  /*6950*/  IADD3 R25, R6, 0x1, RZ ;  /* 0x0000000106197810 */ /* 0x000fe40007ffe0ff */
[----:B------:R-:W1:Y:S02]  /*6960*/  SYNCS.PHASECHK.TRANS64.TRYWAIT P3, [R0+URZ+0x40], R3 ;  /* 0x00004003000075a7 */ /* 0x000e64000806017f */
[----:B------:R-:W-:-:S04]  /*6970*/  ISETP.NE.AND P2, PT, R25, 0x4, PT ;  /* 0x000000041900780c */ /* 0x000fc80003f45270 */
[----:B------:R-:W-:Y:S01]  /*6980*/  SEL R58, RZ, 0x1, P2 ;  /* 0x00000001ff3a7807 */ /* 0x000fe20001000000 */
[----:B-1----:R-:W-:Y:S08]  /*6990*/  @!P3 BRA `(.L_x_168) ;  /* 0x000000700050b947 */ /* 0x002ff00003800000 */
.L_x_360:
[----:B------:R-:W-:Y:S05]  /*69a0*/  BSYNC B1 ;  /* 0x0000000000017941 */ /* 0x000fea0003800000 */
.L_x_167:
[----:B------:R-:W-:Y:S05]  /*69b0*/  @P1 BRA `(.L_x_169) ;  /* 0x0000000000981947 */ /* 0x000fea0003800000 */
[----:B-1----:R-:W-:Y:S01]  /*69c0*/  LEA R3, R6, R71, 0xd ;  /* 0x0000004706037211 */ /* 0x002fe200078e68ff */
[----:B------:R-:W-:Y:S05]  /*69d0*/  WARPSYNC.ALL ;  /* 0x0000000000007948 */ /* 0x000fea0003800000 */
[C---:B------:R-:W-:Y:S01]  /*69e0*/  VIADD R0, R3.reuse, 0x20 ;  /* 0x0000002003007836 */ /* 0x040fe20000000000 */
[----:B------:R-:W-:Y:S01]  /*69f0*/  @P6 IADD3 R0, R3, -0x20, RZ ;  /* 0xffffffe003006810 */ /* 0x000fe20007ffe0ff */
[----:B------:R-:W1:Y:S04]  /*6a00*/  LDSM.16.M88.4 R4, [R3] ;  /* 0x000000000304783b */ /* 0x000e680000000200 */
[----:B------:R-:W2:Y:S01]  /*6a10*/  LDSM.16.M88.4 R28, [R0] ;  /* 0x00000000001c783b */ /* 0x000ea20000000200 */
[----:B-1----:R-:W-:Y:S01]  /*6a20*/  SHF.L.U32 R8, R4, 0x10, RZ ;  /* 0x0000001004087819 */ /* 0x002fe200000006ff */
[----:B------:R-:W-:Y:S01]  /*6a30*/  IMAD.U32 R12, R5, 0x10000, RZ ;  /* 0x00010000050c7824 */ /* 0x000fe200078e00ff */
[----:B------:R-:W-:Y:S01]  /*6a40*/  SHF.L.U32 R20, R6, 0x10, RZ ;  /* 0x0000001006147819 */ /* 0x000fe200000006ff */
[----:B--2---:R-:W-:Y:S01]  /*6a50*/  IMAD.U32 R32, R28, 0x10000, RZ ;  /* 0x000100001c207824 */ /* 0x004fe200078e00ff */
[----:B------:R-:W-:Y:S01]  /*6a60*/  SHF.L.U32 R36, R30, 0x10, RZ ;  /* 0x000000101e247819 */ /* 0x000fe200000006ff */
[----:B------:R-:W-:Y:S01]  /*6a70*/  IMAD.U32 R38, R31, 0x10000, RZ ;  /* 0x000100001f267824 */ /* 0x000fe200078e00ff */
        /* <DEDUP_REMOVED lines=20> */
[C---:B------:R-:W-:Y:S01]  /*6bc0*/  FMUL R59, R89.reuse, R0 ;  /* 0x00000000593b7220 */ /* 0x040fe20000400000 */
[C---:B------:R-:W-:Y:S01]  /*6bd0*/  FMUL R95, R89.reuse, R34 ;  /* 0x00000022595f7220 */ /* 0x040fe20000400000 */
[C---:B------:R-:W-:Y:S01]  /*6be0*/  FMUL R61, R89.reuse, R36 ;  /* 0x00000024593d7220 */ /* 0x040fe20000400000 */
[C---:B------:R-:W-:Y:S01]  /*6bf0*/  FMUL R97, R89.reuse, R30 ;  /* 0x0000001e59617220 */ /* 0x040fe20000400000 */
[C---:B------:R-:W-:Y:S01]  /*6c00*/  FMUL R63, R89.reuse, R38 ;  /* 0x00000026593f7220 */ /* 0x040fe20000400000 */
[----:B------:R-:W-:-:S07]  /*6c10*/  FMUL R99, R89, R56 ;  /* 0x0000003859637220 */ /* 0x000fce0000400000 */
.L_x_169:
[----:B------:R-:W-:Y:S02]  /*6c20*/  LOP3.LUT R12, R91, R58, RZ, 0x3c, !PT ;  /* 0x0000003a5b0c7212 */ /* 0x000fe400078e3cff */
[----:B------:R-:W-:-:S07]  /*6c30*/  SEL R6, R25, RZ, P2 ;  /* 0x000000ff19067207 */ /* 0x000fce0001000000 */
.L_x_165:
[----:B------:R-:W-:Y:S05]  /*6c40*/  BSYNC B0 ;  /* 0x0000000000007941 */ /* 0x000fea0003800000 */
.L_x_164:
[----:B------:R-:W-:Y:S01]  /*6c50*/  MOV R66, 0x3bbb989d ;  /* 0x3bbb989d00427802 */ /* 0x000fe20000000f00 */
[C---:B------:R-:W-:Y:S01]  /*6c60*/  FFMA R73, R90.reuse, R73, R8 ;  /* 0x000000495a497223 */ /* 0x040fe20000000008 */
[----:B------:R-:W-:Y:S01]  /*6c70*/  MOV R68, 0x437c0000 ;  /* 0x437c000000447802 */ /* 0x000fe20000000f00 */
[C---:B------:R-:W-:Y:S01]  /*6c80*/  FFMA R74, R90.reuse, R74, R9 ;  /* 0x0000004a5a4a7223 */ /* 0x040fe20000000009 */
[C---:B------:R-:W-:Y:S01]  /*6c90*/  FFMA R75, R90.reuse, R75, R11 ;  /* 0x0000004b5a4b7223 */ /* 0x040fe2000000000b */
[----:B------:R-:W-:Y:S01]  /*6ca0*/  FFMA.SAT R4, -R73, R66, 0.5 ;  /* 0x3f00000049047423 */ /* 0x000fe20000002142 */
[----:B------:R-:W-:Y:S01]  /*6cb0*/  FFMA R72, R90, R72, R7 ;  /* 0x000000485a487223 */ /* 0x000fe20000000007 */
[----:B------:R-:W-:Y:S01]  /*6cc0*/  FFMA.SAT R5, -R74, R66, 0.5 ;  /* 0x3f0000004a057423 */ /* 0x000fe20000002142 */
[----:B------:R-:W-:Y:S01]  /*6cd0*/  FFMA R77, R90, R77, R15 ;  /* 0x0000004d5a4d7223 */ /* 0x000fe2000000000f */
[----:B------:R-:W-:Y:S01]  /*6ce0*/  FFMA.RM R4, R4, R68, 12582913 ;  /* 0x4b40000104047423 */ /* 0x000fe20000004044 */
[----:B-1----:R-:W-:Y:S01]  /*6cf0*/  FFMA.SAT R24, -R75, R66, 0.5 ;  /* 0x3f0000004b187423 */ /* 0x002fe20000002142 */
[----:B------:R-:W-:Y:S01]  /*6d00*/  FFMA.RM R20, R5, R68, 12582913 ;  /* 0x4b40000105147423 */ /* 0x000fe20000004044 */
[----:B------:R-:W-:Y:S01]  /*6d10*/  FFMA.SAT R0, -R72, R66, 0.5 ;  /* 0x3f00000048007423 */ /* 0x000fe20000002142 */
[----:B------:R-:W-:Y:S01]  /*6d20*/  FADD R14, R4, -12583039 ;  /* 0xcb40007f040e7421 */ /* 0x000fe20000000000 */
[----:B------:R-:W-:Y:S01]  /*6d30*/  FFMA R76, R90, R76, R13 ;  /* 0x0000004c5a4c7223 */ /* 0x000fe2000000000d */
[----:B------:R-:W-:Y:S01]  /*6d40*/  FADD R5, R20, -12583039 ;  /* 0xcb40007f14057421 */ /* 0x000fe20000000000 */
[----:B------:R-:W-:Y:S01]  /*6d50*/  FFMA.SAT R29, -R77, R66, 0.5 ;  /* 0x3f0000004d1d7423 */ /* 0x000fe20000002142 */
[C---:B------:R-:W-:Y:S01]  /*6d60*/  FFMA R14, -R73.reuse, 1.4426950216293334961, -R14 ;  /* 0x3fb8aa3b490e7823 */ /* 0x040fe2000000090e */
[----:B------:R-:W-:Y:S01]  /*6d70*/  FFMA.RM R24, R24, R68, 12582913 ;  /* 0x4b40000118187423 */ /* 0x000fe20000004044 */
[----:B------:R-:W-:Y:S01]  /*6d80*/  FFMA R25, -R74, 1.4426950216293334961, -R5 ;  /* 0x3fb8aa3b4a197823 */ /* 0x000fe20000000905 */
[----:B------:R-:W-:Y:S01]  /*6d90*/  FFMA R78, R90, R78, R21 ;  /* 0x0000004e5a4e7223 */ /* 0x000fe20000000015 */
[----:B------:R-:W-:Y:S01]  /*6da0*/  FFMA R14, -R73, 1.925963033500011079e-08, R14 ;  /* 0x32a57060490e7823 */ /* 0x000fe2000000010e */
[----:B------:R-:W-:Y:S01]  /*6db0*/  FFMA.RM R0, R0, R68, 12582913 ;  /* 0x4b40000100007423 */ /* 0x000fe20000004044 */
[-C--:B------:R-:W-:Y:S01]  /*6dc0*/  FFMA.SAT R27, -R76, R66.reuse, 0.5 ;  /* 0x3f0000004c1b7423 */ /* 0x080fe20000002142 */
[----:B------:R-:W-:Y:S01]  /*6dd0*/  FADD R26, R24, -12583039 ;  /* 0xcb40007f181a7421 */ /* 0x000fe20000000000 */
[----:B------:R1:W2:Y:S01]  /*6de0*/  MUFU.EX2 R5, R14 ;  /* 0x0000000e00057308 */ /* 0x0002a20000000800 */
[----:B------:R-:W-:Y:S01]  /*6df0*/  FFMA.SAT R31, -R78, R66, 0.5 ;  /* 0x3f0000004e1f7423 */ /* 0x000fe20000002142 */
[----:B------:R-:W-:Y:S01]  /*6e00*/  FADD R3, R0, -12583039 ;  /* 0xcb40007f00037421 */ /* 0x000fe20000000000 */
[-C--:B------:R-:W-:Y:S01]  /*6e10*/  FFMA.RM R28, R27, R68.reuse, 12582913 ;  /* 0x4b4000011b1c7423 */ /* 0x080fe20000004044 */
[----:B------:R-:W-:Y:S01]  /*6e20*/  FFMA R26, -R75, 1.4426950216293334961, -R26 ;  /* 0x3fb8aa3b4b1a7823 */ /* 0x000fe2000000091a */
[----:B------:R-:W-:Y:S01]  /*6e30*/  FFMA R79, R90, R79, R23 ;  /* 0x0000004f5a4f7223 */ /* 0x000fe20000000017 */
[-C--:B------:R-:W-:Y:S01]  /*6e40*/  FFMA.RM R32, R31, R68.reuse, 12582913 ;  /* 0x4b4000011f207423 */ /* 0x080fe20000004044 */
[----:B------:R-:W-:Y:S01]  /*6e50*/  FFMA R3, -R72, 1.4426950216293334961, -R3 ;  /* 0x3fb8aa3b48037823 */ /* 0x000fe20000000903 */
[----:B------:R-:W-:Y:S01]  /*6e60*/  FADD R27, R28, -12583039 ;  /* 0xcb40007f1c1b7421 */ /* 0x000fe20000000000 */
[----:B-1----:R-:W-:Y:S01]  /*6e70*/  FFMA.RM R14, R29, R68, 12582913 ;  /* 0x4b4000011d0e7423 */ /* 0x002fe20000004044 */
[----:B------:R-:W-:Y:S01]  /*6e80*/  FFMA R26, -R75, 1.925963033500011079e-08, R26 ;  /* 0x32a570604b1a7823 */ /* 0x000fe2000000011a */
[----:B------:R-:W-:Y:S01]  /*6e90*/  FFMA R81, R90, R81, R93 ;  /* 0x000000515a517223 */ /* 0x000fe2000000005d */
[-C--:B------:R-:W-:Y:S01]  /*6ea0*/  FFMA.SAT R33, -R79, R66.reuse, 0.5 ;  /* 0x3f0000004f217423 */ /* 0x080fe20000002142 */
[----:B------:R-:W-:Y:S01]  /*6eb0*/  FADD R30, R14, -12583039 ;  /* 0xcb40007f0e1e7421 */ /* 0x000fe20000000000 */
[----:B------:R-:W-:Y:S01]  /*6ec0*/  FADD R31, R32, -12583039 ;  /* 0xcb40007f201f7421 */ /* 0x000fe20000000000 */
[----:B------:R-:W-:Y:S01]  /*6ed0*/  FFMA R3, -R72, 1.925963033500011079e-08, R3 ;  /* 0x32a5706048037823 */ /* 0x000fe20000000103 */
[----:B------:R-:W-:Y:S01]  /*6ee0*/  FFMA R29, -R76, 1.4426950216293334961, -R27 ;  /* 0x3fb8aa3b4c1d7823 */ /* 0x000fe2000000091b */
[----:B------:R-:W-:Y:S01]  /*6ef0*/  FFMA R30, -R77, 1.4426950216293334961, -R30 ;  /* 0x3fb8aa3b4d1e7823 */ /* 0x000fe2000000091e */
[----:B------:R1:W-:Y:S01]  /*6f00*/  MUFU.EX2 R27, R26 ;  /* 0x0000001a001b7308 */ /* 0x0003e20000000800 */
[----:B------:R-:W-:Y:S01]  /*6f10*/  FFMA.SAT R37, -R81, R66, 0.5 ;  /* 0x3f00000051257423 */ /* 0x000fe20000002142 */
[C---:B------:R-:W-:Y:S01]  /*6f20*/  FFMA R82, R90.reuse, R82, R59 ;  /* 0x000000525a527223 */ /* 0x040fe2000000003b */
[----:B------:R-:W-:Y:S01]  /*6f30*/  FFMA R30, -R77, 1.925963033500011079e-08, R30 ;  /* 0x32a570604d1e7823 */ /* 0x000fe2000000011e */
[C---:B------:R-:W-:Y:S01]  /*6f40*/  FFMA R80, R90.reuse, R80, R57 ;  /* 0x000000505a507223 */ /* 0x040fe20000000039 */
[----:B------:R-:W-:Y:S01]  /*6f50*/  FFMA R85, R90, R85, R97 ;  /* 0x000000555a557223 */ /* 0x000fe20000000061 */
[----:B------:R-:W-:Y:S01]  /*6f60*/  FFMA.SAT R39, -R82, R66, 0.5 ;  /* 0x3f00000052277423 */ /* 0x000fe20000002142 */
[----:B------:R-:W-:Y:S01]  /*6f70*/  FFMA R84, R90, R84, R61 ;  /* 0x000000545a547223 */ /* 0x000fe2000000003d */
[----:B------:R-:W3:Y:S01]  /*6f80*/  MUFU.EX2 R3, R3 ;  /* 0x0000000300037308 */ /* 0x000ee20000000800 */
[-C--:B-1----:R-:W-:Y:S01]  /*6f90*/  FFMA.RM R26, R33, R68.reuse, 12582913 ;  /* 0x4b400001211a7423 */ /* 0x082fe20000004044 */
[----:B------:R-:W-:Y:S01]  /*6fa0*/  FFMA R33, -R78, 1.4426950216293334961, -R31 ;  /* 0x3fb8aa3b4e217823 */ /* 0x000fe2000000091f */
[----:B------:R-:W-:Y:S01]  /*6fb0*/  FFMA.RM R56, R39, R68, 12582913 ;  /* 0x4b40000127387423 */ /* 0x000fe20000004044 */
[-C--:B------:R-:W-:Y:S01]  /*6fc0*/  FFMA.SAT R35, -R80, R66.reuse, 0.5 ;  /* 0x3f00000050237423 */ /* 0x080fe20000002142 */
[----:B------:R-:W-:Y:S01]  /*6fd0*/  FFMA.SAT R62, -R85, R66, 0.5 ;  /* 0x3f000000553e7423 */ /* 0x000fe20000002142 */
[----:B------:R-:W-:Y:S01]  /*6fe0*/  FFMA R86, R90, R86, R63 ;  /* 0x000000565a567223 */ /* 0x000fe2000000003f */
[----:B------:R-:W-:Y:S01]  /*6ff0*/  FADD R39, R56, -12583039 ;  /* 0xcb40007f38277421 */ /* 0x000fe20000000000 */
[----:B------:R1:W-:Y:S01]  /*7000*/  MUFU.EX2 R31, R30 ;  /* 0x0000001e001f7308 */ /* 0x0003e20000000800 */
[----:B------:R-:W-:Y:S01]  /*7010*/  FADD R34, R26, -12583039 ;  /* 0xcb40007f1a227421 */ /* 0x000fe20000000000 */
[----:B------:R-:W-:Y:S01]  /*7020*/  FFMA R83, R90, R83, R95 ;  /* 0x000000535a537223 */ /* 0x000fe2000000005f */
[----:B------:R-:W-:Y:S01]  /*7030*/  FFMA R25, -R74, 1.925963033500011079e-08, R25 ;  /* 0x32a570604a197823 */ /* 0x000fe20000000119 */
[----:B------:R-:W-:Y:S01]  /*7040*/  FFMA R87, R90, R87, R99 ;  /* 0x000000575a577223 */ /* 0x000fe20000000063 */
[----:B------:R-:W-:-:S02]  /*7050*/  IMAD.SHL.U32 R0, R0, 0x800000, RZ ;  /* 0x0080000000007824 */ /* 0x000fc400078e00ff */
[----:B------:R-:W-:Y:S01]  /*7060*/  FFMA.RM R36, R35, R68, 12582913 ;  /* 0x4b40000123247423 */ /* 0x000fe20000004044 */
[----:B------:R-:W-:Y:S01]  /*7070*/  FFMA.SAT R60, -R84, R66, 0.5 ;  /* 0x3f000000543c7423 */ /* 0x000fe20000002142 */
[-C--:B------:R-:W-:Y:S01]  /*7080*/  FFMA.RM R62, R62, R68.reuse, 12582913 ;  /* 0x4b4000013e3e7423 */ /* 0x080fe20000004044 */
[----:B-1----:R-:W-:Y:S01]  /*7090*/  FFMA.RM R30, R37, R68, 12582913 ;  /* 0x4b400001251e7423 */ /* 0x002fe20000004044 */
[----:B------:R-:W-:Y:S01]  /*70a0*/  FFMA R65, -R82, 1.4426950216293334961, -R39 ;  /* 0x3fb8aa3b52417823 */ /* 0x000fe20000000927 */
[-C--:B------:R-:W-:Y:S01]  /*70b0*/  FFMA.SAT R64, -R86, R66.reuse, 0.5 ;  /* 0x3f00000056407423 */ /* 0x080fe20000002142 */
[----:B------:R-:W-:Y:S01]  /*70c0*/  FFMA R34, -R79, 1.4426950216293334961, -R34 ;  /* 0x3fb8aa3b4f227823 */ /* 0x000fe20000000922 */
[----:B------:R-:W-:Y:S01]  /*70d0*/  FADD R38, R30, -12583039 ;  /* 0xcb40007f1e267421 */ /* 0x000fe20000000000 */
[-C--:B------:R-:W-:Y:S01]  /*70e0*/  FFMA.SAT R58, -R83, R66.reuse, 0.5 ;  /* 0x3f000000533a7423 */ /* 0x080fe20000002142 */
[----:B------:R-:W-:Y:S01]  /*70f0*/  FFMA.SAT R66, -R87, R66, 0.5 ;  /* 0x3f00000057427423 */ /* 0x000fe20000002142 */
[----:B------:R-:W-:Y:S01]  /*7100*/  FADD R35, R36, -12583039 ;  /* 0xcb40007f24237421 */ /* 0x000fe20000000000 */
[C---:B------:R-:W-:Y:S01]  /*7110*/  FFMA R38, -R81.reuse, 1.4426950216293334961, -R38 ;  /* 0x3fb8aa3b51267823 */ /* 0x040fe20000000926 */
[-C--:B------:R-:W-:Y:S01]  /*7120*/  FFMA.RM R60, R60, R68.reuse, 12582913 ;  /* 0x4b4000013c3c7423 */ /* 0x080fe20000004044 */
[----:B------:R-:W1:Y:S01]  /*7130*/  MUFU.EX2 R25, R25 ;  /* 0x0000001900197308 */ /* 0x000e620000000800 */
[-C--:B------:R-:W-:Y:S01]  /*7140*/  FFMA.RM R64, R64, R68.reuse, 12582913 ;  /* 0x4b40000140407423 */ /* 0x080fe20000004044 */
[----:B------:R-:W-:Y:S01]  /*7150*/  FFMA R38, -R81, 1.925963033500011079e-08, R38 ;  /* 0x32a5706051267823 */ /* 0x000fe20000000126 */
[----:B------:R-:W-:Y:S01]  /*7160*/  SHF.L.U32 R4, R4, 0x17, RZ ;  /* 0x0000001704047819 */ /* 0x000fe200000006ff */
[----:B------:R-:W-:Y:S01]  /*7170*/  FFMA R34, -R79, 1.925963033500011079e-08, R34 ;  /* 0x32a570604f227823 */ /* 0x000fe20000000122 */
[-C--:B------:R-:W-:Y:S01]  /*7180*/  FFMA.RM R58, R58, R68.reuse, 12582913 ;  /* 0x4b4000013a3a7423 */ /* 0x080fe20000004044 */
[----:B------:R-:W-:Y:S01]  /*7190*/  FFMA.RM R66, R66, R68, 12582913 ;  /* 0x4b40000142427423 */ /* 0x000fe20000004044 */
[----:B------:R-:W-:Y:S01]  /*71a0*/  FADD R67, R60, -12583039 ;  /* 0xcb40007f3c437421 */ /* 0x000fe20000000000 */
[----:B------:R3:W-:Y:S01]  /*71b0*/  MUFU.EX2 R39, R38 ;  /* 0x0000002600277308 */ /* 0x0007e20000000800 */
[----:B------:R-:W-:Y:S01]  /*71c0*/  FFMA R37, -R80, 1.4426950216293334961, -R35 ;  /* 0x3fb8aa3b50257823 */ /* 0x000fe20000000923 */
[----:B--2---:R-:W-:Y:S01]  /*71d0*/  FFMA R109, R4, R5, 1 ;  /* 0x3f800000046d7423 */ /* 0x004fe20000000005 */
[----:B------:R-:W-:Y:S01]  /*71e0*/  FADD R4, R66, -12583039 ;  /* 0xcb40007f42047421 */ /* 0x000fe20000000000 */
[----:B------:R-:W-:Y:S01]  /*71f0*/  FFMA R101, -R84, 1.4426950216293334961, -R67 ;  /* 0x3fb8aa3b54657823 */ /* 0x000fe20000000943 */
[----:B------:R-:W-:Y:S01]  /*7200*/  FFMA R65, -R82, 1.925963033500011079e-08, R65 ;  /* 0x32a5706052417823 */ /* 0x000fe20000000141 */
[----:B------:R-:W-:Y:S01]  /*7210*/  FFMA R29, -R76, 1.925963033500011079e-08, R29 ;  /* 0x32a570604c1d7823 */ /* 0x000fe2000000011d */
[----:B------:R-:W-:Y:S01]  /*7220*/  FFMA R4, -R87, 1.4426950216293334961, -R4 ;  /* 0x3fb8aa3b57047823 */ /* 0x000fe20000000904 */
[----:B------:R2:W-:Y:S01]  /*7230*/  MUFU.EX2 R35, R34 ;  /* 0x0000002200237308 */ /* 0x0005e20000000800 */
[----:B---3--:R-:W-:Y:S01]  /*7240*/  FFMA R38, R0, R3, 1 ;  /* 0x3f80000000267423 */ /* 0x008fe20000000003 */
[----:B------:R-:W-:Y:S01]  /*7250*/  FADD R0, R62, -12583039 ;  /* 0xcb40007f3e007421 */ /* 0x000fe20000000000 */
[----:B------:R-:W-:Y:S01]  /*7260*/  FADD R3, R64, -12583039 ;  /* 0xcb40007f40037421 */ /* 0x000fe20000000000 */
[----:B------:R-:W-:Y:S01]  /*7270*/  FFMA R101, -R84, 1.925963033500011079e-08, R101 ;  /* 0x32a5706054657823 */ /* 0x000fe20000000165 */
[----:B------:R-:W-:Y:S01]  /*7280*/  FFMA R33, -R78, 1.925963033500011079e-08, R33 ;  /* 0x32a570604e217823 */ /* 0x000fe20000000121 */
[C---:B------:R-:W-:Y:S01]  /*7290*/  FFMA R0, -R85.reuse, 1.4426950216293334961, -R0 ;  /* 0x3fb8aa3b55007823 */ /* 0x040fe20000000900 */
[----:B------:R-:W-:Y:S01]  /*72a0*/  FFMA R5, -R86, 1.4426950216293334961, -R3 ;  /* 0x3fb8aa3b56057823 */ /* 0x000fe20000000903 */
[----:B------:R-:W-:Y:S01]  /*72b0*/  FFMA R37, -R80, 1.925963033500011079e-08, R37 ;  /* 0x32a5706050257823 */ /* 0x000fe20000000125 */
[----:B--2---:R-:W-:Y:S01]  /*72c0*/  FADD R34, R58, -12583039 ;  /* 0xcb40007f3a227421 */ /* 0x004fe20000000000 */
[----:B------:R-:W-:Y:S01]  /*72d0*/  FFMA R0, -R85, 1.925963033500011079e-08, R0 ;  /* 0x32a5706055007823 */ /* 0x000fe20000000100 */
[----:B------:R-:W-:Y:S01]  /*72e0*/  SHF.L.U32 R20, R20, 0x17, RZ ;  /* 0x0000001714147819 */ /* 0x000fe200000006ff */
[----:B------:R-:W-:Y:S01]  /*72f0*/  FFMA R5, -R86, 1.925963033500011079e-08, R5 ;  /* 0x32a5706056057823 */ /* 0x000fe20000000105 */
[----:B------:R-:W-:Y:S01]  /*7300*/  FFMA R34, -R83, 1.4426950216293334961, -R34 ;  /* 0x3fb8aa3b53227823 */ /* 0x000fe20000000922 */
[----:B------:R2:W-:Y:S01]  /*7310*/  MUFU.EX2 R3, R0 ;  /* 0x0000000000037308 */ /* 0x0005e20000000800 */
[----:B------:R-:W-:Y:S01]  /*7320*/  FFMA R4, -R87, 1.925963033500011079e-08, R4 ;  /* 0x32a5706057047823 */ /* 0x000fe20000000104 */
[----:B-1----:R-:W-:Y:S01]  /*7330*/  FFMA R20, R20, R25, 1 ;  /* 0x3f80000014147423 */ /* 0x002fe20000000019 */
[----:B------:R-:W-:Y:S01]  /*7340*/  FFMA R34, -R83, 1.925963033500011079e-08, R34 ;  /* 0x32a5706053227823 */ /* 0x000fe20000000122 */
[----:B------:R-:W-:Y:S01]  /*7350*/  SHF.L.U32 R56, R56, 0x17, RZ ;  /* 0x0000001738387819 */ /* 0x000fe200000006ff */
[----:B------:R-:W-:Y:S01]  /*7360*/  IMAD.SHL.U32 R24, R24, 0x800000, RZ ;  /* 0x0080000018187824 */ /* 0x000fe200078e00ff */
[----:B------:R-:W-:Y:S01]  /*7370*/  SHF.L.U32 R60, R60, 0x17, RZ ;  /* 0x000000173c3c7819 */ /* 0x000fe200000006ff */
[----:B------:R-:W-:Y:S01]  /*7380*/  IMAD.SHL.U32 R32, R32, 0x800000, RZ ;  /* 0x0080000020207824 */ /* 0x000fe200078e00ff */
[----:B------:R-:W1:Y:S01]  /*7390*/  MUFU.EX2 R65, R65 ;  /* 0x0000004100417308 */ /* 0x000e620000000800 */
[----:B--2---:R-:W-:Y:S01]  /*73a0*/  IADD3 R0, R38, 0x1800000, RZ ;  /* 0x0180000026007810 */ /* 0x004fe20007ffe0ff */
[----:B------:R-:W-:Y:S01]  /*73b0*/  IMAD.SHL.U32 R30, R30, 0x800000, RZ ;  /* 0x008000001e1e7824 */ /* 0x000fe200078e00ff */
[----:B------:R-:W-:Y:S01]  /*73c0*/  SHF.L.U32 R28, R28, 0x17, RZ ;  /* 0x000000171c1c7819 */ /* 0x000fe200000006ff */
[----:B------:R-:W-:Y:S01]  /*73d0*/  IMAD.SHL.U32 R58, R58, 0x800000, RZ ;  /* 0x008000003a3a7824 */ /* 0x000fe200078e00ff */
[----:B------:R-:W-:Y:S01]  /*73e0*/  LOP3.LUT R0, R0, 0x7f800000, RZ, 0xc0, !PT ;  /* 0x7f80000000007812 */ /* 0x000fe200078ec0ff */
[----:B------:R-:W-:Y:S01]  /*73f0*/  IMAD.SHL.U32 R64, R64, 0x800000, RZ ;  /* 0x0080000040407824 */ /* 0x000fe200078e00ff */
[----:B------:R-:W-:Y:S01]  /*7400*/  SHF.L.U32 R14, R14, 0x17, RZ ;  /* 0x000000170e0e7819 */ /* 0x000fe200000006ff */
[----:B------:R-:W2:Y:S01]  /*7410*/  MUFU.EX2 R101, R101 ;  /* 0x0000006500657308 */ /* 0x000ea20000000800 */
[----:B------:R-:W-:Y:S01]  /*7420*/  ISETP.GT.U32.AND P2, PT, R0, 0x1ffffff, PT ;  /* 0x01ffffff0000780c */ /* 0x000fe20003f44070 */
[----:B------:R-:W-:Y:S01]  /*7430*/  BSSY B1, `(.L_x_170) ;  /* 0x0000022000017945 */ /* 0x000fe20003800000 */
[----:B------:R-:W-:Y:S01]  /*7440*/  SHF.L.U32 R26, R26, 0x17, RZ ;  /* 0x000000171a1a7819 */ /* 0x000fe200000006ff */
[----:B------:R-:W-:Y:S01]  /*7450*/  FFMA R111, R24, R27, 1 ;  /* 0x3f800000186f7423 */ /* 0x000fe2000000001b */
[----:B------:R-:W-:Y:S01]  /*7460*/  SHF.L.U32 R36, R36, 0x17, RZ ;  /* 0x0000001724247819 */ /* 0x000fe200000006ff */
[----:B------:R-:W-:Y:S01]  /*7470*/  FFMA R31, R14, R31, 1 ;  /* 0x3f8000000e1f7423 */ /* 0x000fe2000000001f */
[----:B------:R-:W-:Y:S01]  /*7480*/  SHF.L.U32 R62, R62, 0x17, RZ ;  /* 0x000000173e3e7819 */ /* 0x000fe200000006ff */
[----:B------:R-:W3:Y:S01]  /*7490*/  MUFU.EX2 R29, R29 ;  /* 0x0000001d001d7308 */ /* 0x000ee20000000800 */
[----:B------:R-:W-:Y:S01]  /*74a0*/  SHF.L.U32 R66, R66, 0x17, RZ ;  /* 0x0000001742427819 */ /* 0x000fe200000006ff */
[----:B-1----:R-:W-:Y:S01]  /*74b0*/  FFMA R56, R56, R65, 1 ;  /* 0x3f80000038387423 */ /* 0x002fe20000000041 */
[----:B------:R-:W-:Y:S01]  /*74c0*/  FFMA R35, R26, R35, 1 ;  /* 0x3f8000001a237423 */ /* 0x000fe20000000023 */
[----:B------:R-:W-:Y:S01]  /*74d0*/  FFMA R39, R30, R39, 1 ;  /* 0x3f8000001e277423 */ /* 0x000fe20000000027 */
[----:B------:R-:W-:-:S03]  /*74e0*/  FFMA R65, R62, R3, 1 ;  /* 0x3f8000003e417423 */ /* 0x000fc60000000003 */
[----:B------:R-:W1:Y:S01]  /*74f0*/  MUFU.EX2 R33, R33 ;  /* 0x0000002100217308 */ /* 0x000e620000000800 */
[----:B--2---:R-:W-:-:S07]  /*7500*/  FFMA R60, R60, R101, 1 ;  /* 0x3f8000003c3c7423 */ /* 0x004fce0000000065 */
[----:B------:R-:W2:Y:S01]  /*7510*/  MUFU.EX2 R37, R37 ;  /* 0x0000002500257308 */ /* 0x000ea20000000800 */
[----:B---3--:R-:W-:-:S07]  /*7520*/  FFMA R28, R28, R29, 1 ;  /* 0x3f8000001c1c7423 */ /* 0x008fce000000001d */
        /* <DEDUP_REMOVED lines=14> */
.L_x_171:
[----:B------:R-:W1:Y:S02]  /*7610*/  MUFU.RCP R25, R38 ;  /* 0x0000002600197308 */ /* 0x000e640000001000 */
[----:B-1----:R-:W-:-:S04]  /*7620*/  FFMA R0, R38, R25, -1 ;  /* 0xbf80000026007423 */ /* 0x002fc80000000019 */
[----:B------:R-:W-:-:S04]  /*7630*/  FADD.FTZ R0, -R0, -RZ ;  /* 0x800000ff00007221 */ /* 0x000fc80000010100 */
[----:B------:R-:W-:-:S07]  /*7640*/  FFMA R25, R25, R0, R25 ;  /* 0x0000000019197223 */ /* 0x000fce0000000019 */
.L_x_172:
[----:B------:R-:W-:Y:S05]  /*7650*/  BSYNC B1 ;  /* 0x0000000000017941 */ /* 0x000fea0003800000 */
.L_x_170:
        /* <DEDUP_REMOVED lines=10> */
.L_x_174:
[----:B------:R-:W1:Y:S02]  /*7700*/  MUFU.RCP R14, R109 ;  /* 0x0000006d000e7308 */ /* 0x000e640000001000 */
[----:B-1----:R-:W-:-:S04]  /*7710*/  FFMA R0, R109, R14, -1 ;  /* 0xbf8000006d007423 */ /* 0x002fc8000000000e */
[----:B------:R-:W-:-:S04]  /*7720*/  FADD.FTZ R3, -R0, -RZ ;  /* 0x800000ff00037221 */ /* 0x000fc80000010100 */
[----:B------:R-:W-:-:S07]  /*7730*/  FFMA R14, R14, R3, R14 ;  /* 0x000000030e0e7223 */ /* 0x000fce000000000e */
.L_x_175:
[----:B------:R-:W-:Y:S05]  /*7740*/  BSYNC B1 ;  /* 0x0000000000017941 */ /* 0x000fea0003800000 */
.L_x_173:
        /* <DEDUP_REMOVED lines=10> */
.L_x_177:
[----:B------:R-:W1:Y:S02]  /*77f0*/  MUFU.RCP R27, R20 ;  /* 0x00000014001b7308 */ /* 0x000e640000001000 */
[----:B-1----:R-:W-:-:S04]  /*7800*/  FFMA R0, R20, R27, -1 ;  /* 0xbf80000014007423 */ /* 0x002fc8000000001b */
[----:B------:R-:W-:-:S04]  /*7810*/  FADD.FTZ R0, -R0, -RZ ;  /* 0x800000ff00007221 */ /* 0x000fc80000010100 */
[----:B------:R-:W-:-:S07]  /*7820*/  FFMA R27, R27, R0, R27 ;  /* 0x000000001b1b7223 */ /* 0x000fce000000001b */
.L_x_178:
[----:B------:R-:W-:Y:S05]  /*7830*/  BSYNC B1 ;  /* 0x0000000000017941 */ /* 0x000fea0003800000 */
.L_x_176:
        /* <DEDUP_REMOVED lines=10> */
.L_x_180:
[----:B------:R-:W1:Y:S02]  /*78e0*/  MUFU.RCP R20, R111 ;  /* 0x0000006f00147308 */ /* 0x000e640000001000 */
[----:B-1----:R-:W-:-:S04]  /*78f0*/  FFMA R0, R111, R20, -1 ;  /* 0xbf8000006f007423 */ /* 0x002fc80000000014 */
[----:B------:R-:W-:-:S04]  /*7900*/  FADD.FTZ R3, -R0, -RZ ;  /* 0x800000ff00037221 */ /* 0x000fc80000010100 */
[----:B------:R-:W-:-:S07]  /*7910*/  FFMA R20, R20, R3, R20 ;  /* 0x0000000314147223 */ /* 0x000fce0000000014 */
.L_x_181:
[----:B------:R-:W-:Y:S05]  /*7920*/  BSYNC B1 ;  /* 0x0000000000017941 */ /* 0x000fea0003800000 */
.L_x_179:
        /* <DEDUP_REMOVED lines=10> */
.L_x_183:
[----:B------:R-:W1:Y:S02]  /*79d0*/  MUFU.RCP R29, R28 ;  /* 0x0000001c001d7308 */ /* 0x000e640000001000 */
[----:B-1----:R-:W-:-:S04]  /*79e0*/  FFMA R0, R28, R29, -1 ;  /* 0xbf8000001c007423 */ /* 0x002fc8000000001d */
[----:B------:R-:W-:-:S04]  /*79f0*/  FADD.FTZ R0, -R0, -RZ ;  /* 0x800000ff00007221 */ /* 0x000fc80000010100 */
[----:B------:R-:W-:-:S07]  /*7a00*/  FFMA R29, R29, R0, R29 ;  /* 0x000000001d1d7223 */ /* 0x000fce000000001d */
.L_x_184:
[----:B------:R-:W-:Y:S05]  /*7a10*/  BSYNC B1 ;  /* 0x0000000000017941 */ /* 0x000fea0003800000 */
.L_x_182:
        /* <DEDUP_REMOVED lines=10> */
.L_x_186:
[----:B------:R-:W1:Y:S02]  /*7ac0*/  MUFU.RCP R24, R31 ;  /* 0x0000001f00187308 */ /* 0x000e640000001000 */
[----:B-1----:R-:W-:-:S04]  /*7ad0*/  FFMA R0, R31, R24, -1 ;  /* 0xbf8000001f007423 */ /* 0x002fc80000000018 */
[----:B------:R-:W-:-:S04]  /*7ae0*/  FADD.FTZ R3, -R0, -RZ ;  /* 0x800000ff00037221 */ /* 0x000fc80000010100 */
[----:B------:R-:W-:-:S07]  /*7af0*/  FFMA R24, R24, R3, R24 ;  /* 0x0000000318187223 */ /* 0x000fce0000000018 */
.L_x_187:
[----:B------:R-:W-:Y:S05]  /*7b00*/  BSYNC B1 ;  /* 0x0000000000017941 */ /* 0x000fea0003800000 */
.L_x_185:
        /* <DEDUP_REMOVED lines=10> */
.L_x_189:
[----:B------:R-:W1:Y:S02]  /*7bb0*/  MUFU.RCP R31, R32 ;  /* 0x00000020001f7308 */ /* 0x000e640000001000 */
[----:B-1----:R-:W-:-:S04]  /*7bc0*/  FFMA R0, R32, R31, -1 ;  /* 0xbf80000020007423 */ /* 0x002fc8000000001f */
[----:B------:R-:W-:-:S04]  /*7bd0*/  FADD.FTZ R0, -R0, -RZ ;  /* 0x800000ff00007221 */ /* 0x000fc80000010100 */
[----:B------:R-:W-:-:S07]  /*7be0*/  FFMA R31, R31, R0, R31 ;  /* 0x000000001f1f7223 */ /* 0x000fce000000001f */
.L_x_190:
[----:B------:R-:W-:Y:S05]  /*7bf0*/  BSYNC B1 ;  /* 0x0000000000017941 */ /* 0x000fea0003800000 */
.L_x_188:
        /* <DEDUP_REMOVED lines=10> */
.L_x_192:
[----:B------:R-:W1:Y:S02]  /*7ca0*/  MUFU.RCP R26, R35 ;  /* 0x00000023001a7308 */ /* 0x000e640000001000 */
[----:B-1----:R-:W-:-:S04]  /*7cb0*/  FFMA R0, R35, R26, -1 ;  /* 0xbf80000023007423 */ /* 0x002fc8000000001a */
[----:B------:R-:W-:-:S04]  /*7cc0*/  FADD.FTZ R3, -R0, -RZ ;  /* 0x800000ff00037221 */ /* 0x000fc80000010100 */
[----:B------:R-:W-:-:S07]  /*7cd0*/  FFMA R26, R26, R3, R26 ;  /* 0x000000031a1a7223 */ /* 0x000fce000000001a */
.L_x_193:
[----:B------:R-:W-:Y:S05]  /*7ce0*/  BSYNC B1 ;  /* 0x0000000000017941 */ /* 0x000fea0003800000 */
.L_x_191:
        /* <DEDUP_REMOVED lines=10> */
.L_x_195:
[----:B------:R-:W1:Y:S02]  /*7d90*/  MUFU.RCP R33, R36 ;  /* 0x0000002400217308 */ /* 0x000e640000001000 */
[----:B-1----:R-:W-:-:S04]  /*7da0*/  FFMA R0, R36, R33, -1 ;  /* 0xbf80000024007423 */ /* 0x002fc80000000021 */
[----:B------:R-:W-:-:S04]  /*7db0*/  FADD.FTZ R0, -R0, -RZ ;  /* 0x800000ff00007221 */ /* 0x000fc80000010100 */
[----:B------:R-:W-:-:S07]  /*7dc0*/  FFMA R33, R33, R0, R33 ;  /* 0x0000000021217223 */ /* 0x000fce0000000021 */
.L_x_196:
[----:B------:R-:W-:Y:S05]  /*7dd0*/  BSYNC B1 ;  /* 0x0000000000017941 */ /* 0x000fea0003800000 */
.L_x_194:
        /* <DEDUP_REMOVED lines=10> */
.L_x_198:
[----:B------:R-:W1:Y:S02]  /*7e80*/  MUFU.RCP R28, R39 ;  /* 0x00000027001c7308 */ /* 0x000e640000001000 */
[----:B-1----:R-:W-:-:S04]  /*7e90*/  FFMA R0, R39, R28, -1 ;  /* 0xbf80000027007423 */ /* 0x002fc8000000001c */
[----:B------:R-:W-:-:S04]  /*7ea0*/  FADD.FTZ R3, -R0, -RZ ;  /* 0x800000ff00037221 */ /* 0x000fc80000010100 */
[----:B------:R-:W-:-:S07]  /*7eb0*/  FFMA R28, R28, R3, R28 ;  /* 0x000000031c1c7223 */ /* 0x000fce000000001c */
.L_x_199:
[----:B------:R-:W-:Y:S05]  /*7ec0*/  BSYNC B1 ;  /* 0x0000000000017941 */ /* 0x000fea0003800000 */
.L_x_197:
        /* <DEDUP_REMOVED lines=10> */
.L_x_201:
[----:B------:R-:W1:Y:S02]  /*7f70*/  MUFU.RCP R35, R56 ;  /* 0x0000003800237308 */ /* 0x000e640000001000 */
[----:B-1----:R-:W-:-:S04]  /*7f80*/  FFMA R0, R56, R35, -1 ;  /* 0xbf80000038007423 */ /* 0x002fc80000000023 */
[----:B------:R-:W-:-:S04]  /*7f90*/  FADD.FTZ R0, -R0, -RZ ;  /* 0x800000ff00007221 */ /* 0x000fc80000010100 */
[----:B------:R-:W-:-:S07]  /*7fa0*/  FFMA R35, R35, R0, R35 ;  /* 0x0000000023237223 */ /* 0x000fce0000000023 */
.L_x_202:
[----:B------:R-:W-:Y:S05]  /*7fb0*/  BSYNC B1 ;  /* 0x0000000000017941 */ /* 0x000fea0003800000 */
.L_x_200:
        /* <DEDUP_REMOVED lines=10> */
.L_x_204:
[----:B------:R-:W1:Y:S02]  /*8060*/  MUFU.RCP R30, R67 ;  /* 0x00000043001e7308 */ /* 0x000e640000001000 */
[----:B-1----:R-:W-:-:S04]  /*8070*/  FFMA R0, R67, R30, -1 ;  /* 0xbf80000043007423 */ /* 0x002fc8000000001e */
[----:B------:R-:W-:-:S04]  /*8080*/  FADD.FTZ R3, -R0, -RZ ;  /* 0x800000ff00037221 */ /* 0x000fc80000010100 */
[----:B------:R-:W-:-:S07]  /*8090*/  FFMA R30, R30, R3, R30 ;  /* 0x000000031e1e7223 */ /* 0x000fce000000001e */
.L_x_205:
[----:B------:R-:W-:Y:S05]  /*80a0*/  BSYNC B1 ;  /* 0x0000000000017941 */ /* 0x000fea0003800000 */
.L_x_203:
        /* <DEDUP_REMOVED lines=10> */
.L_x_207:
[----:B------:R-:W1:Y:S02]  /*8150*/  MUFU.RCP R37, R60 ;  /* 0x0000003c00257308 */ /* 0x000e640000001000 */
[----:B-1----:R-:W-:-:S04]  /*8160*/  FFMA R0, R60, R37, -1 ;  /* 0xbf8000003c007423 */ /* 0x002fc80000000025 */
[----:B------:R-:W-:-:S04]  /*8170*/  FADD.FTZ R0, -R0, -RZ ;  /* 0x800000ff00007221 */ /* 0x000fc80000010100 */
[----:B------:R-:W-:-:S07]  /*8180*/  FFMA R37, R37, R0, R37 ;  /* 0x0000000025257223 */ /* 0x000fce0000000025 */
.L_x_208:
[----:B------:R-:W-:Y:S05]  /*8190*/  BSYNC B1 ;  /* 0x0000000000017941 */ /* 0x000fea0003800000 */
.L_x_206:
        /* <DEDUP_REMOVED lines=10> */
.L_x_210:
[----:B------:R-:W1:Y:S02]  /*8240*/  MUFU.RCP R32, R65 ;  /* 0x0000004100207308 */ /* 0x000e640000001000 */
[----:B-1----:R-:W-:-:S04]  /*8250*/  FFMA R0, R65, R32, -1 ;  /* 0xbf80000041007423 */ /* 0x002fc80000000020 */
[----:B------:R-:W-:-:S04]  /*8260*/  FADD.FTZ R3, -R0, -RZ ;  /* 0x800000ff00037221 */ /* 0x000fc80000010100 */
[----:B------:R-:W-:-:S07]  /*8270*/  FFMA R32, R32, R3, R32 ;  /* 0x0000000320207223 */ /* 0x000fce0000000020 */
.L_x_211:
[----:B------:R-:W-:Y:S05]  /*8280*/  BSYNC B1 ;  /* 0x0000000000017941 */ /* 0x000fea0003800000 */
.L_x_209:
        /* <DEDUP_REMOVED lines=10> */
.L_x_213:
[----:B------:R-:W1:Y:S02]  /*8330*/  MUFU.RCP R39, R64 ;  /* 0x0000004000277308 */ /* 0x000e640000001000 */
[----:B-1----:R-:W-:-:S04]  /*8340*/  FFMA R0, R64, R39, -1 ;  /* 0xbf80000040007423 */ /* 0x002fc80000000027 */
[----:B------:R-:W-:-:S04]  /*8350*/  FADD.FTZ R0, -R0, -RZ ;  /* 0x800000ff00007221 */ /* 0x000fc80000010100 */
[----:B------:R-:W-:-:S07]  /*8360*/  FFMA R39, R39, R0, R39 ;  /* 0x0000000027277223 */ /* 0x000fce0000000027 */
.L_x_214:
[----:B------:R-:W-:Y:S05]  /*8370*/  BSYNC B1 ;  /* 0x0000000000017941 */ /* 0x000fea0003800000 */
.L_x_212:
        /* <DEDUP_REMOVED lines=9> */
.L_x_216:
[----:B------:R-:W1:Y:S02]  /*8410*/  MUFU.RCP R0, R101 ;  /* 0x0000006500007308 */ /* 0x000e640000001000 */
[----:B-1----:R-:W-:-:S04]  /*8420*/  FFMA R3, R101, R0, -1 ;  /* 0xbf80000065037423 */ /* 0x002fc80000000000 */
[----:B------:R-:W-:-:S04]  /*8430*/  FADD.FTZ R3, -R3, -RZ ;  /* 0x800000ff03037221 */ /* 0x000fc80000010100 */
[----:B------:R-:W-:-:S07]  /*8440*/  FFMA R0, R0, R3, R0 ;  /* 0x0000000300007223 */ /* 0x000fce0000000000 */
.L_x_217:
[----:B------:R-:W-:Y:S05]  /*8450*/  BSYNC B1 ;  /* 0x0000000000017941 */ /* 0x000fea0003800000 */
.L_x_215:
        /* <DEDUP_REMOVED lines=23> */
[----:B------:R-:W-:Y:S01]  /*85d0*/  F2FP.BF16.F32.PACK_AB R31, R0, R39 ;  /* 0x00000027001f723e */ /* 0x000fe200000010ff */
[----:B------:R1:W-:Y:S01]  /*85e0*/  STSM.16.M88.4 [R10+0x4200], R64 ;  /* 0x004200400a007844 */ /* 0x0003e20000000200 */
[----:B------:R-:W-:Y:S02]  /*85f0*/  F2FP.BF16.F32.PACK_AB R28, R28, R33 ;  /* 0x000000211c1c723e */ /* 0x000fe400000010ff */
        /* <DEDUP_REMOVED lines=20> */
.L_x_219:
[----:B------:R-:W-:Y:S05]  /*8740*/  BSYNC B0 ;  /* 0x0000000000007941 */ /* 0x000fea0003800000 */
.L_x_218:
[----:B------:R-:W-:Y:S06]  /*8750*/  BAR.SYNC.DEFER_BLOCKING 0x1, 0x100 ;  /* 0x0044000000007b1d */ /* 0x000fec0000010000 */
[----:B------:R-:W-:Y:S04]  /*8760*/  BSSY B0, `(.L_x_220) ;  /* 0x0000009000007945 */ /* 0x000fe80003800000 */
[----:B------:R-:W-:Y:S05]  /*8770*/  @P0 BRA `(.L_x_221) ;  /* 0x00000000001c0947 */ /* 0x000fea0003800000 */
[----:B------:R-:W-:-:S13]  /*8780*/  ISETP.NE.AND P2, PT, R104, 0x3, PT ;  /* 0x000000036800780c */ /* 0x000fda0003f45270 */
[----:B------:R-:W-:Y:S05]  /*8790*/  @!P2 BRA `(.L_x_222) ;  /* 0x000000000004a947 */ /* 0x000fea0003800000 */
[----:B------:R-:W-:Y:S01]  /*87a0*/  BPT.TRAP 0x1 ;  /* 0x000000040000795c */ /* 0x000fe20000300000 */
.L_x_222:
[----:B------:R-:W-:-:S04]  /*87b0*/  ULEA UR4, UR42, UR52, 0x3 ;  /* 0x000000342a047291 */ /* 0x000fc8000f8e183f */
[----:B------:R-:W-:-:S04]  /*87c0*/  UIADD3 UR4, UR4, 0x60, URZ ;  /* 0x0000006004047890 */ /* 0x000fc8000fffe03f */
[----:B------:R-:W-:-:S09]  /*87d0*/  UPRMT UR4, UR51, 0x654, UR4 ;  /* 0x0000065433047896 */ /* 0x000fd20008000004 */
[----:B------:R-:W-:Y:S03]  /*87e0*/  SYNCS.ARRIVE.TRANS64.RED.A1T0 RZ, [UR4], RZ ;  /* 0x000000ffffff79a7 */ /* 0x000fe60008100404 */
.L_x_221:
[----:B------:R-:W-:Y:S05]  /*87f0*/  BSYNC B0 ;  /* 0x0000000000007941 */ /* 0x000fea0003800000 */
.L_x_220:
[----:B------:R-:W-:Y:S01]  /*8800*/  UIADD3 UR4, UR42, 0x1, URZ ;  /* 0x000000012a047890 */ /* 0x000fe2000fffe03f */
[----:B------:R-:W-:Y:S03]  /*8810*/  BSSY B0, `(.L_x_223) ;  /* 0x0000034000007945 */ /* 0x000fe60003800000 */
[----:B------:R-:W-:-:S04]  /*8820*/  UISETP.NE.AND UP0, UPT, UR4, 0x4, UPT ;  /* 0x000000040400788c */ /* 0x000fc8000bf05270 */
[----:B------:R-:W-:Y:S01]  /*8830*/  USEL UR42, UR4, URZ, UP0 ;  /* 0x0000003f042a7287 */ /* 0x000fe20008000000 */
[----:B------:R-:W-:Y:S11]  /*8840*/  @P0 BRA `(.L_x_224) ;  /* 0x0000000000c00947 */ /* 0x000ff60003800000 */
[----:B------:R-:W-:-:S13]  /*8850*/  ISETP.NE.AND P2, PT, R104, 0x3, PT ;  /* 0x000000036800780c */ /* 0x000fda0003f45270 */
[----:B------:R-:W-:Y:S05]  /*8860*/  @!P2 BRA `(.L_x_225) ;  /* 0x000000000004a947 */ /* 0x000fea0003800000 */
[----:B------:R-:W-:Y:S01]  /*8870*/  BPT.TRAP 0x1 ;  /* 0x000000040000795c */ /* 0x000fe20000300000 */
.L_x_225:
[----:B-1----:R-:W-:Y:S01]  /*8880*/  SHF.L.U32 R0, R12, 0x1f, RZ ;  /* 0x0000001f0c007819 */ /* 0x002fe200000006ff */
[----:B------:R-:W-:Y:S01]  /*8890*/  BSSY B1, `(.L_x_226) ;  /* 0x0000004000017945 */ /* 0x000fe20003800000 */
[----:B------:R-:W-:-:S04]  /*88a0*/  LEA R3, R6, UR52, 0x3 ;  /* 0x0000003406037c11 */ /* 0x000fc8000f8e18ff */
[----:B------:R-:W1:Y:S02]  /*88b0*/  SYNCS.PHASECHK.TRANS64.TRYWAIT P2, [R3+URZ+0x40], R0 ;  /* 0x00004000030075a7 */ /* 0x000e64000804017f */
[----:B-1----:R-:W-:Y:S05]  /*88c0*/  @!P2 BRA `(.L_x_227) ;  /* 0x000000500098a947 */ /* 0x002fea0003800000 */
.L_x_361:
[----:B------:R-:W-:Y:S05]  /*88d0*/  BSYNC B1 ;  /* 0x0000000000017941 */ /* 0x000fea0003800000 */
.L_x_226:
[----:B------:R-:W-:Y:S05]  /*88e0*/  @P1 BRA `(.L_x_224) ;  /* 0x0000000000981947 */ /* 0x000fea0003800000 */
[----:B------:R-:W-:Y:S01]  /*88f0*/  IMAD R6, R6, 0x2000, R71 ;  /* 0x0000200006067824 */ /* 0x000fe200078e0247 */
[----:B------:R-:W-:Y:S05]  /*8900*/  WARPSYNC.ALL ;  /* 0x0000000000007948 */ /* 0x000fea0003800000 */
[C---:B-1----:R-:W-:Y:S01]  /*8910*/  IADD3 R0, R6.reuse, 0x20, RZ ;  /* 0x0000002006007810 */ /* 0x042fe20007ffe0ff */
[----:B------:R-:W1:Y:S01]  /*8920*/  LDSM.16.M88.4 R12, [R6] ;  /* 0x00000000060c783b */ /* 0x000e620000000200 */
[----:B------:R-:W-:-:S05]  /*8930*/  @P6 IADD3 R0, R6, -0x20, RZ ;  /* 0xffffffe006006810 */ /* 0x000fca0007ffe0ff */
[----:B------:R-:W2:Y:S01]  /*8940*/  LDSM.16.M88.4 R32, [R0] ;  /* 0x000000000020783b */ /* 0x000ea20000000200 */
[C---:B-1----:R-:W-:Y:S01]  /*8950*/  IMAD.U32 R4, R12.reuse, 0x10000, RZ ;  /* 0x000100000c047824 */ /* 0x042fe200078e00ff */
[----:B------:R-:W-:Y:S01]  /*8960*/  LOP3.LUT R8, R12, 0xffff0000, RZ, 0xc0, !PT ;  /* 0xffff00000c087812 */ /* 0x000fe200078ec0ff */
[----:B------:R-:W-:Y:S01]  /*8970*/  IMAD.U32 R26, R15, 0x10000, RZ ;  /* 0x000100000f1a7824 */ /* 0x000fe200078e00ff */
[----:B------:R-:W-:Y:S01]  /*8980*/  SHF.L.U32 R24, R14, 0x10, RZ ;  /* 0x000000100e187819 */ /* 0x000fe200000006ff */
[----:B------:R-:W-:Y:S01]  /*8990*/  FMUL R7, R89, R4 ;  /* 0x0000000459077220 */ /* 0x000fe20000400000 */
[----:B------:R-:W-:Y:S01]  /*89a0*/  SHF.L.U32 R12, R13, 0x10, RZ ;  /* 0x000000100d0c7819 */ /* 0x000fe200000006ff */
[----:B--2---:R-:W-:Y:S01]  /*89b0*/  IMAD.U32 R36, R34, 0x10000, RZ ;  /* 0x0001000022247824 */ /* 0x004fe200078e00ff */
        /* <DEDUP_REMOVED lines=25> */
.L_x_224:
[----:B------:R-:W-:Y:S05]  /*8b50*/  BSYNC B0 ;  /* 0x0000000000007941 */ /* 0x000fea0003800000 */
.L_x_223:
[----:B------:R-:W-:Y:S01]  /*8b60*/  MOV R56, 0x3bbb989d ;  /* 0x3bbb989d00387802 */ /* 0x000fe20000000f00 */
[C---:B------:R-:W-:Y:S01]  /*8b70*/  FFMA R9, R90.reuse, R42, R9 ;  /* 0x0000002a5a097223 */ /* 0x040fe20000000009 */
[C---:B------:R-:W-:Y:S01]  /*8b80*/  FFMA R7, R90.reuse, R40, R7 ;  /* 0x000000285a077223 */ /* 0x040fe20000000007 */
[----:B-1----:R-:W-:Y:S02]  /*8b90*/  IMAD.MOV.U32 R65, RZ, RZ, 0x437c0000 ;  /* 0x437c0000ff417424 */ /* 0x002fe400078e00ff */
[C---:B------:R-:W-:Y:S01]  /*8ba0*/  FFMA R8, R90.reuse, R41, R8 ;  /* 0x000000295a087223 */ /* 0x040fe20000000008 */
[-C--:B------:R-:W-:Y:S01]  /*8bb0*/  FFMA.SAT R6, -R9, R56.reuse, 0.5 ;  /* 0x3f00000009067423 */ /* 0x080fe20000002138 */
[-C--:B------:R-:W-:Y:S01]  /*8bc0*/  FFMA.SAT R0, -R7, R56.reuse, 0.5 ;  /* 0x3f00000007007423 */ /* 0x080fe20000002138 */
[----:B------:R-:W-:Y:S01]  /*8bd0*/  FFMA R11, R90, R43, R11 ;  /* 0x0000002b5a0b7223 */ /* 0x000fe2000000000b */
[-C--:B------:R-:W-:Y:S01]  /*8be0*/  FFMA.SAT R3, -R8, R56.reuse, 0.5 ;  /* 0x3f00000008037423 */ /* 0x080fe20000002138 */
[-C--:B------:R-:W-:Y:S01]  /*8bf0*/  FFMA.RM R12, R6, R65.reuse, 12582913 ;  /* 0x4b400001060c7423 */ /* 0x080fe20000004041 */
[----:B------:R-:W-:Y:S01]  /*8c00*/  FFMA.RM R0, R0, R65, 12582913 ;  /* 0x4b40000100007423 */ /* 0x000fe20000004041 */
[----:B------:R-:W-:Y:S01]  /*8c10*/  FFMA.SAT R14, -R11, R56, 0.5 ;  /* 0x3f0000000b0e7423 */ /* 0x000fe20000002138 */
[----:B------:R-:W-:Y:S01]  /*8c20*/  FFMA R15, R90, R45, R15 ;  /* 0x0000002d5a0f7223 */ /* 0x000fe2000000000f */
[----:B------:R-:W-:Y:S01]  /*8c30*/  FADD R6, R12, -12583039 ;  /* 0xcb40007f0c067421 */ /* 0x000fe20000000000 */
[----:B------:R-:W-:Y:S01]  /*8c40*/  FADD R4, R0, -12583039 ;  /* 0xcb40007f00047421 */ /* 0x000fe20000000000 */
[-C--:B------:R-:W-:Y:S01]  /*8c50*/  FFMA.RM R5, R3, R65.reuse, 12582913 ;  /* 0x4b40000103057423 */ /* 0x080fe20000004041 */
[----:B------:R-:W-:Y:S01]  /*8c60*/  FFMA R13, R90, R44, R13 ;  /* 0x0000002c5a0d7223 */ /* 0x000fe2000000000d */
[-C--:B------:R-:W-:Y:S01]  /*8c70*/  FFMA.RM R20, R14, R65.reuse, 12582913 ;  /* 0x4b4000010e147423 */ /* 0x080fe20000004041 */
[----:B------:R-:W-:Y:S01]  /*8c80*/  FFMA.SAT R28, -R15, R56, 0.5 ;  /* 0x3f0000000f1c7423 */ /* 0x000fe20000002138 */
[----:B------:R-:W-:Y:S01]  /*8c90*/  FFMA R14, -R9, 1.4426950216293334961, -R6 ;  /* 0x3fb8aa3b090e7823 */ /* 0x000fe20000000906 */
[----:B------:R-:W-:Y:S01]  /*8ca0*/  FFMA R4, -R7, 1.4426950216293334961, -R4 ;  /* 0x3fb8aa3b07047823 */ /* 0x000fe20000000904 */
[----:B------:R-:W-:Y:S01]  /*8cb0*/  FFMA R21, R90, R46, R21 ;  /* 0x0000002e5a157223 */ /* 0x000fe20000000015 */
[----:B------:R-:W-:Y:S01]  /*8cc0*/  FADD R3, R5, -12583039 ;  /* 0xcb40007f05037421 */ /* 0x000fe20000000000 */
[-C--:B------:R-:W-:Y:S01]  /*8cd0*/  FFMA.SAT R26, -R13, R56.reuse, 0.5 ;  /* 0x3f0000000d1a7423 */ /* 0x080fe20000002138 */
[-C--:B------:R-:W-:Y:S01]  /*8ce0*/  FFMA.RM R28, R28, R65.reuse, 12582913 ;  /* 0x4b4000011c1c7423 */ /* 0x080fe20000004041 */
[----:B------:R-:W-:Y:S01]  /*8cf0*/  FADD R24, R20, -12583039 ;  /* 0xcb40007f14187421 */ /* 0x000fe20000000000 */
[----:B------:R-:W-:Y:S01]  /*8d00*/  FFMA R14, -R9, 1.925963033500011079e-08, R14 ;  /* 0x32a57060090e7823 */ /* 0x000fe2000000010e */
[----:B------:R-:W-:Y:S01]  /*8d10*/  FFMA R4, -R7, 1.925963033500011079e-08, R4 ;  /* 0x32a5706007047823 */ /* 0x000fe20000000104 */
[-C--:B------:R-:W-:Y:S01]  /*8d20*/  FFMA.SAT R29, -R21, R56.reuse, 0.5 ;  /* 0x3f000000151d7423 */ /* 0x080fe20000002138 */
[----:B------:R-:W-:Y:S01]  /*8d30*/  FFMA R25, -R8, 1.4426950216293334961, -R3 ;  /* 0x3fb8aa3b08197823 */ /* 0x000fe20000000903 */
[----:B------:R-:W-:Y:S01]  /*8d40*/  FFMA.RM R26, R26, R65, 12582913 ;  /* 0x4b4000011a1a7423 */ /* 0x000fe20000004041 */
[----:B------:R-:W-:Y:S01]  /*8d50*/  FADD R30, R28, -12583039 ;  /* 0xcb40007f1c1e7421 */ /* 0x000fe20000000000 */
[----:B------:R-:W-:Y:S01]  /*8d60*/  FFMA R24, -R11, 1.4426950216293334961, -R24 ;  /* 0x3fb8aa3b0b187823 */ /* 0x000fe20000000918 */
[----:B------:R1:W-:Y:S01]  /*8d70*/  MUFU.EX2 R27, R14 ;  /* 0x0000000e001b7308 */ /* 0x0003e20000000800 */
[C---:B------:R-:W-:Y:S01]  /*8d80*/  FFMA R49, R90.reuse, R49, R93 ;  /* 0x000000315a317223 */ /* 0x040fe2000000005d */
[----:B------:R-:W-:Y:S01]  /*8d90*/  FFMA R23, R90, R47, R23 ;  /* 0x0000002f5a177223 */ /* 0x000fe20000000017 */
[----:B------:R-:W-:Y:S01]  /*8da0*/  FFMA R25, -R8, 1.925963033500011079e-08, R25 ;  /* 0x32a5706008197823 */ /* 0x000fe20000000119 */
[----:B------:R-:W-:Y:S01]  /*8db0*/  FFMA R30, -R15, 1.4426950216293334961, -R30 ;  /* 0x3fb8aa3b0f1e7823 */ /* 0x000fe2000000091e */
[----:B------:R-:W-:Y:S01]  /*8dc0*/  FFMA R24, -R11, 1.925963033500011079e-08, R24 ;  /* 0x32a570600b187823 */ /* 0x000fe20000000118 */
[-C--:B------:R-:W-:Y:S01]  /*8dd0*/  FFMA.SAT R36, -R49, R56.reuse, 0.5 ;  /* 0x3f00000031247423 */ /* 0x080fe20000002138 */
[----:B------:R-:W-:Y:S01]  /*8de0*/  FFMA.SAT R31, -R23, R56, 0.5 ;  /* 0x3f000000171f7423 */ /* 0x000fe20000002138 */
[----:B------:R2:W3:Y:S01]  /*8df0*/  MUFU.EX2 R3, R4 ;  /* 0x0000000400037308 */ /* 0x0004e20000000800 */
[----:B-1----:R-:W-:Y:S01]  /*8e00*/  FFMA.RM R14, R29, R65, 12582913 ;  /* 0x4b4000011d0e7423 */ /* 0x002fe20000004041 */
[C---:B------:R-:W-:Y:S01]  /*8e10*/  FFMA R50, R90.reuse, R50, R59 ;  /* 0x000000325a327223 */ /* 0x040fe2000000003b */
[----:B------:R-:W-:Y:S01]  /*8e20*/  FFMA R30, -R15, 1.925963033500011079e-08, R30 ;  /* 0x32a570600f1e7823 */ /* 0x000fe2000000011e */
[----:B------:R-:W-:Y:S01]  /*8e30*/  FFMA R48, R90, R48, R57 ;  /* 0x000000305a307223 */ /* 0x000fe20000000039 */
[----:B------:R-:W-:Y:S01]  /*8e40*/  FADD R32, R14, -12583039 ;  /* 0xcb40007f0e207421 */ /* 0x000fe20000000000 */
[----:B------:R-:W-:Y:S01]  /*8e50*/  FFMA R53, R90, R53, R97 ;  /* 0x000000355a357223 */ /* 0x000fe20000000061 */
[----:B------:R-:W-:Y:S01]  /*8e60*/  FFMA.RM R36, R36, R65, 12582913 ;  /* 0x4b40000124247423 */ /* 0x000fe20000004041 */
[----:B------:R-:W1:Y:S01]  /*8e70*/  MUFU.EX2 R6, R25 ;  /* 0x0000001900067308 */ /* 0x000e620000000800 */
[----:B--2---:R-:W-:Y:S01]  /*8e80*/  FADD R4, R26, -12583039 ;  /* 0xcb40007f1a047421 */ /* 0x004fe20000000000 */
[----:B------:R-:W-:Y:S01]  /*8e90*/  FFMA R32, -R21, 1.4426950216293334961, -R32 ;  /* 0x3fb8aa3b15207823 */ /* 0x000fe20000000920 */
[-C--:B------:R-:W-:Y:S01]  /*8ea0*/  FFMA.SAT R38, -R50, R56.reuse, 0.5 ;  /* 0x3f00000032267423 */ /* 0x080fe20000002138 */
[-C--:B------:R-:W-:Y:S01]  /*8eb0*/  FFMA.SAT R33, -R48, R56.reuse, 0.5 ;  /* 0x3f00000030217423 */ /* 0x080fe20000002138 */
[----:B------:R-:W-:Y:S01]  /*8ec0*/  FFMA R4, -R13, 1.4426950216293334961, -R4 ;  /* 0x3fb8aa3b0d047823 */ /* 0x000fe20000000904 */
[----:B------:R-:W-:Y:S01]  /*8ed0*/  FFMA.SAT R42, -R53, R56, 0.5 ;  /* 0x3f000000352a7423 */ /* 0x000fe20000002138 */
[C---:B------:R-:W-:Y:S01]  /*8ee0*/  FFMA R52, R90.reuse, R52, R61 ;  /* 0x000000345a347223 */ /* 0x040fe2000000003d */
[----:B------:R2:W4:Y:S01]  /*8ef0*/  MUFU.EX2 R25, R24 ;  /* 0x0000001800197308 */ /* 0x0005220000000800 */
[----:B------:R-:W-:Y:S01]  /*8f00*/  FFMA R4, -R13, 1.925963033500011079e-08, R4 ;  /* 0x32a570600d047823 */ /* 0x000fe20000000104 */
[----:B------:R-:W-:Y:S01]  /*8f10*/  FFMA R54, R90, R54, R63 ;  /* 0x000000365a367223 */ /* 0x000fe2000000003f */
[----:B------:R-:W-:Y:S01]  /*8f20*/  FFMA R32, -R21, 1.925963033500011079e-08, R32 ;  /* 0x32a5706015207823 */ /* 0x000fe20000000120 */
[----:B------:R-:W-:Y:S01]  /*8f30*/  SHF.L.U32 R0, R0, 0x17, RZ ;  /* 0x0000001700007819 */ /* 0x000fe200000006ff */
[----:B------:R-:W-:Y:S01]  /*8f40*/  FFMA R51, R90, R51, R95 ;  /* 0x000000335a337223 */ /* 0x000fe2000000005f */
[----:B------:R-:W-:Y:S01]  /*8f50*/  FFMA.RM R38, R38, R65, 12582913 ;  /* 0x4b40000126267423 */ /* 0x000fe20000004041 */
[----:B------:R-:W-:Y:S01]  /*8f60*/  FFMA R55, R90, R55, R99 ;  /* 0x000000375a377223 */ /* 0x000fe20000000063 */
[----:B------:R5:W4:Y:S01]  /*8f70*/  MUFU.EX2 R29, R4 ;  /* 0x00000004001d7308 */ /* 0x000b220000000800 */
[-C--:B--2---:R-:W-:Y:S01]  /*8f80*/  FFMA.RM R24, R31, R65.reuse, 12582913 ;  /* 0x4b4000011f187423 */ /* 0x084fe20000004041 */
[-C--:B------:R-:W-:Y:S01]  /*8f90*/  FFMA.RM R42, R42, R65.reuse, 12582913 ;  /* 0x4b4000012a2a7423 */ /* 0x080fe20000004041 */
[-C--:B------:R-:W-:Y:S01]  /*8fa0*/  FFMA.SAT R40, -R52, R56.reuse, 0.5 ;  /* 0x3f00000034287423 */ /* 0x080fe20000002138 */
[-C--:B------:R-:W-:Y:S01]  /*8fb0*/  FFMA.SAT R44, -R54, R56.reuse, 0.5 ;  /* 0x3f000000362c7423 */ /* 0x080fe20000002138 */
[----:B------:R-:W-:Y:S01]  /*8fc0*/  FADD R34, R24, -12583039 ;  /* 0xcb40007f18227421 */ /* 0x000fe20000000000 */
[----:B------:R-:W-:Y:S01]  /*8fd0*/  FADD R39, R38, -12583039 ;  /* 0xcb40007f26277421 */ /* 0x000fe20000000000 */
[-C--:B------:R-:W-:Y:S01]  /*8fe0*/  FFMA.SAT R46, -R55, R56.reuse, 0.5 ;  /* 0x3f000000372e7423 */ /* 0x080fe20000002138 */
[----:B------:R2:W4:Y:S01]  /*8ff0*/  MUFU.EX2 R31, R30 ;  /* 0x0000001e001f7308 */ /* 0x0005220000000800 */
[----:B-----5:R-:W-:Y:S01]  /*9000*/  FFMA.RM R4, R33, R65, 12582913 ;  /* 0x4b40000121047423 */ /* 0x020fe20000004041 */
[----:B------:R-:W-:Y:S01]  /*9010*/  FFMA R34, -R23, 1.4426950216293334961, -R34 ;  /* 0x3fb8aa3b17227823 */ /* 0x000fe20000000922 */
[----:B---3--:R-:W-:Y:S01]  /*9020*/  FFMA R47, R0, R3, 1 ;  /* 0x3f800000002f7423 */ /* 0x008fe20000000003 */
[----:B------:R-:W-:Y:S01]  /*9030*/  FADD R0, R42, -12583039 ;  /* 0xcb40007f2a007421 */ /* 0x000fe20000000000 */
[----:B------:R-:W-:Y:S01]  /*9040*/  FADD R35, R4, -12583039 ;  /* 0xcb40007f04237421 */ /* 0x000fe20000000000 */
[-C--:B------:R-:W-:Y:S01]  /*9050*/  FFMA.RM R40, R40, R65.reuse, 12582913 ;  /* 0x4b40000128287423 */ /* 0x080fe20000004041 */
[-C--:B------:R-:W-:Y:S01]  /*9060*/  FFMA.RM R44, R44, R65.reuse, 12582913 ;  /* 0x4b4000012c2c7423 */ /* 0x080fe20000004041 */
[----:B------:R3:W5:Y:S01]  /*9070*/  MUFU.EX2 R33, R32 ;  /* 0x0000002000217308 */ /* 0x0007620000000800 */
[----:B--2---:R-:W-:Y:S01]  /*9080*/  FADD R30, R36, -12583039 ;  /* 0xcb40007f241e7421 */ /* 0x004fe20000000000 */
[----:B------:R-:W-:Y:S01]  /*9090*/  SHF.L.U32 R5, R5, 0x17, RZ ;  /* 0x0000001705057819 */ /* 0x000fe200000006ff */
[----:B------:R-:W-:Y:S01]  /*90a0*/  FFMA R34, -R23, 1.925963033500011079e-08, R34 ;  /* 0x32a5706017227823 */ /* 0x000fe20000000122 */
[-C--:B------:R-:W-:Y:S01]  /*90b0*/  FFMA.RM R46, R46, R65.reuse, 12582913 ;  /* 0x4b4000012e2e7423 */ /* 0x080fe20000004041 */
[----:B------:R-:W-:Y:S01]  /*90c0*/  FFMA R30, -R49, 1.4426950216293334961, -R30 ;  /* 0x3fb8aa3b311e7823 */ /* 0x000fe2000000091e */
[----:B------:R-:W-:Y:S01]  /*90d0*/  FFMA R41, -R50, 1.4426950216293334961, -R39 ;  /* 0x3fb8aa3b32297823 */ /* 0x000fe20000000927 */
[----:B------:R-:W-:Y:S01]  /*90e0*/  FFMA R0, -R53, 1.4426950216293334961, -R0 ;  /* 0x3fb8aa3b35007823 */ /* 0x000fe20000000900 */
[----:B------:R-:W-:Y:S01]  /*90f0*/  FFMA R37, -R48, 1.4426950216293334961, -R35 ;  /* 0x3fb8aa3b30257823 */ /* 0x000fe20000000923 */
[----:B---3--:R-:W-:Y:S01]  /*9100*/  FFMA.SAT R32, -R51, R56, 0.5 ;  /* 0x3f00000033207423 */ /* 0x008fe20000002138 */
[----:B------:R-:W-:Y:S01]  /*9110*/  FFMA R30, -R49, 1.925963033500011079e-08, R30 ;  /* 0x32a57060311e7823 */ /* 0x000fe2000000011e */
[----:B------:R-:W-:Y:S01]  /*9120*/  FADD R43, R40, -12583039 ;  /* 0xcb40007f282b7421 */ /* 0x000fe20000000000 */
[----:B------:R-:W-:Y:S01]  /*9130*/  FADD R3, R44, -12583039 ;  /* 0xcb40007f2c037421 */ /* 0x000fe20000000000 */
[----:B------:R-:W-:Y:S01]  /*9140*/  FFMA.RM R32, R32, R65, 12582913 ;  /* 0x4b40000120207423 */ /* 0x000fe20000004041 */
[----:B------:R1:W-:Y:S01]  /*9150*/  MUFU.EX2 R39, R30 ;  /* 0x0000001e00277308 */ /* 0x0003e20000000800 */
[----:B------:R-:W-:Y:S01]  /*9160*/  FFMA R0, -R53, 1.925963033500011079e-08, R0 ;  /* 0x32a5706035007823 */ /* 0x000fe20000000100 */
[----:B------:R-:W-:Y:S01]  /*9170*/  FFMA R45, -R52, 1.4426950216293334961, -R43 ;  /* 0x3fb8aa3b342d7823 */ /* 0x000fe2000000092b */
[----:B------:R-:W-:Y:S01]  /*9180*/  FFMA R37, -R48, 1.925963033500011079e-08, R37 ;  /* 0x32a5706030257823 */ /* 0x000fe20000000125 */
[----:B------:R-:W-:Y:S01]  /*9190*/  FFMA R41, -R50, 1.925963033500011079e-08, R41 ;  /* 0x32a5706032297823 */ /* 0x000fe20000000129 */
[----:B------:R-:W-:Y:S01]  /*91a0*/  SHF.L.U32 R20, R20, 0x17, RZ ;  /* 0x0000001714147819 */ /* 0x000fe200000006ff */
[----:B------:R-:W-:Y:S01]  /*91b0*/  FFMA R45, -R52, 1.925963033500011079e-08, R45 ;  /* 0x32a57060342d7823 */ /* 0x000fe2000000012d */
[----:B------:R-:W-:Y:S01]  /*91c0*/  SHF.L.U32 R26, R26, 0x17, RZ ;  /* 0x000000171a1a7819 */ /* 0x000fe200000006ff */
[----:B------:R2:W3:Y:S01]  /*91d0*/  MUFU.EX2 R35, R34 ;  /* 0x0000002200237308 */ /* 0x0004e20000000800 */
[----:B-1----:R-:W-:Y:S01]  /*91e0*/  FFMA R30, R5, R6, 1 ;  /* 0x3f800000051e7423 */ /* 0x002fe20000000006 */
[----:B------:R-:W-:Y:S01]  /*91f0*/  FADD R6, R46, -12583039 ;  /* 0xcb40007f2e067421 */ /* 0x000fe20000000000 */
[----:B------:R-:W-:Y:S01]  /*9200*/  FFMA R5, -R54, 1.4426950216293334961, -R3 ;  /* 0x3fb8aa3b36057823 */ /* 0x000fe20000000903 */
[----:B----4-:R-:W-:Y:S01]  /*9210*/  FFMA R57, R20, R25, 1 ;  /* 0x3f80000014397423 */ /* 0x010fe20000000019 */
[----:B------:R-:W-:Y:S01]  /*9220*/  SHF.L.U32 R14, R14, 0x17, RZ ;  /* 0x000000170e0e7819 */ /* 0x000fe200000006ff */
[C---:B------:R-:W-:Y:S01]  /*9230*/  FFMA R6, -R55.reuse, 1.4426950216293334961, -R6 ;  /* 0x3fb8aa3b37067823 */ /* 0x040fe20000000906 */
[----:B------:R-:W-:Y:S01]  /*9240*/  FFMA R5, -R54, 1.925963033500011079e-08, R5 ;  /* 0x32a5706036057823 */ /* 0x000fe20000000105 */
[----:B------:R1:W-:Y:S01]  /*9250*/  MUFU.EX2 R3, R0 ;  /* 0x0000000000037308 */ /* 0x0003e20000000800 */
[----:B--2---:R-:W-:Y:S01]  /*9260*/  FADD R34, R32, -12583039 ;  /* 0xcb40007f20227421 */ /* 0x004fe20000000000 */
[----:B------:R-:W-:Y:S01]  /*9270*/  FFMA R6, -R55, 1.925963033500011079e-08, R6 ;  /* 0x32a5706037067823 */ /* 0x000fe20000000106 */
[----:B------:R-:W-:Y:S01]  /*9280*/  SHF.L.U32 R24, R24, 0x17, RZ ;  /* 0x0000001718187819 */ /* 0x000fe200000006ff */
[----:B------:R-:W-:-:S02]  /*9290*/  IMAD.SHL.U32 R4, R4, 0x800000, RZ ;  /* 0x0080000004047824 */ /* 0x000fc400078e00ff */
[----:B------:R-:W-:Y:S01]  /*92a0*/  FFMA R34, -R51, 1.4426950216293334961, -R34 ;  /* 0x3fb8aa3b33227823 */ /* 0x000fe20000000922 */
[----:B------:R-:W-:Y:S01]  /*92b0*/  SHF.L.U32 R36, R36, 0x17, RZ ;  /* 0x0000001724247819 */ /* 0x000fe200000006ff */
[----:B------:R-:W-:Y:S01]  /*92c0*/  IMAD.SHL.U32 R38, R38, 0x800000, RZ ;  /* 0x0080000026267824 */ /* 0x000fe200078e00ff */
[----:B------:R-:W2:Y:S01]  /*92d0*/  MUFU.EX2 R37, R37 ;  /* 0x0000002500257308 */ /* 0x000ea20000000800 */
[----:B-1----:R-:W-:Y:S01]  /*92e0*/  IADD3 R0, R47, 0x1800000, RZ ;  /* 0x018000002f007810 */ /* 0x002fe20007ffe0ff */
[----:B------:R-:W-:Y:S01]  /*92f0*/  FFMA R34, -R51, 1.925963033500011079e-08, R34 ;  /* 0x32a5706033227823 */ /* 0x000fe20000000122 */
[----:B------:R-:W-:Y:S01]  /*9300*/  SHF.L.U32 R32, R32, 0x17, RZ ;  /* 0x0000001720207819 */ /* 0x000fe200000006ff */
[----:B------:R-:W-:Y:S01]  /*9310*/  IMAD.SHL.U32 R12, R12, 0x800000, RZ ;  /* 0x008000000c0c7824 */ /* 0x000fe200078e00ff */
[----:B------:R-:W-:Y:S01]  /*9320*/  LOP3.LUT R0, R0, 0x7f800000, RZ, 0xc0, !PT ;  /* 0x7f80000000007812 */ /* 0x000fe200078ec0ff */
[----:B------:R-:W-:Y:S01]  /*9330*/  IMAD.SHL.U32 R28, R28, 0x800000, RZ ;  /* 0x008000001c1c7824 */ /* 0x000fe200078e00ff */
[----:B------:R-:W-:Y:S01]  /*9340*/  SHF.L.U32 R40, R40, 0x17, RZ ;  /* 0x0000001728287819 */ /* 0x000fe200000006ff */
[----:B------:R-:W1:Y:S01]  /*9350*/  MUFU.EX2 R41, R41 ;  /* 0x0000002900297308 */ /* 0x000e620000000800 */
[----:B------:R-:W-:Y:S01]  /*9360*/  ISETP.GT.U32.AND P1, PT, R0, 0x1ffffff, PT ;  /* 0x01ffffff0000780c */ /* 0x000fe20003f24070 */
[----:B------:R-:W-:Y:S01]  /*9370*/  IMAD.SHL.U32 R42, R42, 0x800000, RZ ;  /* 0x008000002a2a7824 */ /* 0x000fe200078e00ff */
[----:B------:R-:W-:Y:S01]  /*9380*/  SHF.L.U32 R44, R44, 0x17, RZ ;  /* 0x000000172c2c7819 */ /* 0x000fe200000006ff */
[----:B------:R-:W-:Y:S01]  /*9390*/  BSSY B1, `(.L_x_228) ;  /* 0x000001d000017945 */ /* 0x000fe20003800000 */
[----:B------:R-:W-:Y:S01]  /*93a0*/  SHF.L.U32 R46, R46, 0x17, RZ ;  /* 0x000000172e2e7819 */ /* 0x000fe200000006ff */
[----:B------:R-:W-:Y:S01]  /*93b0*/  FFMA R27, R12, R27, 1 ;  /* 0x3f8000000c1b7423 */ /* 0x000fe2000000001b */
[----:B------:R-:W-:Y:S01]  /*93c0*/  FFMA R29, R26, R29, 1 ;  /* 0x3f8000001a1d7423 */ /* 0x000fe2000000001d */
[----:B------:R2:W4:Y:S01]  /*93d0*/  MUFU.EX2 R43, R34 ;  /* 0x00000022002b7308 */ /* 0x0005220000000800 */
[----:B------:R-:W-:Y:S01]  /*93e0*/  FFMA R31, R28, R31, 1 ;  /* 0x3f8000001c1f7423 */ /* 0x000fe2000000001f */
[----:B-----5:R-:W-:Y:S01]  /*93f0*/  FFMA R33, R14, R33, 1 ;  /* 0x3f8000000e217423 */ /* 0x020fe20000000021 */
[----:B---3--:R-:W-:Y:S01]  /*9400*/  FFMA R35, R24, R35, 1 ;  /* 0x3f80000018237423 */ /* 0x008fe20000000023 */
[----:B------:R-:W-:-:S04]  /*9410*/  FFMA R39, R36, R39, 1 ;  /* 0x3f80000024277423 */ /* 0x000fc80000000027 */
[----:B------:R-:W3:Y:S01]  /*9420*/  MUFU.EX2 R45, R45 ;  /* 0x0000002d002d7308 */ /* 0x000ee20000000800 */
[----:B--2---:R-:W-:Y:S01]  /*9430*/  FFMA R34, R4, R37, 1 ;  /* 0x3f80000004227423 */ /* 0x004fe20000000025 */
[----:B-1----:R-:W-:Y:S01]  /*9440*/  FFMA R38, R38, R41, 1 ;  /* 0x3f80000026267423 */ /* 0x002fe20000000029 */
[----:B------:R-:W-:-:S05]  /*9450*/  FFMA R37, R42, R3, 1 ;  /* 0x3f8000002a257423 */ /* 0x000fca0000000003 */
[----:B------:R-:W1:Y:S01]  /*9460*/  MUFU.EX2 R5, R5 ;  /* 0x0000000500057308 */ /* 0x000e620000000800 */
[----:B----4-:R-:W-:-:S07]  /*9470*/  FFMA R43, R32, R43, 1 ;  /* 0x3f800000202b7423 */ /* 0x010fce000000002b */
[----:B------:R-:W2:Y:S01]  /*9480*/  MUFU.EX2 R25, R6 ;  /* 0x0000000600197308 */ /* 0x000ea20000000800 */
[----:B---3--:R-:W-:Y:S01]  /*9490*/  FFMA R40, R40, R45, 1 ;  /* 0x3f80000028287423 */ /* 0x008fe2000000002d */
[----:B-1----:R-:W-:Y:S01]  /*94a0*/  FFMA R44, R44, R5, 1 ;  /* 0x3f8000002c2c7423 */ /* 0x002fe20000000005 */
[----:B--2---:R-:W-:Y:S01]  /*94b0*/  FFMA R41, R46, R25, 1 ;  /* 0x3f8000002e297423 */ /* 0x004fe20000000019 */
[----:B------:R-:W-:Y:S06]  /*94c0*/  @P1 BRA `(.L_x_229) ;  /* 0x0000000000141947 */ /* 0x000fec0003800000 */
[----:B------:R-:W-:Y:S01]  /*94d0*/  IMAD.MOV.U32 R0, RZ, RZ, R47 ;  /* 0x000000ffff007224 */ /* 0x000fe200078e002f */
[----:B------:R-:W-:-:S07]  /*94e0*/  MOV R4, 0x9500 ;  /* 0x0000950000047802 */ /* 0x000fce0000000f00 */
[----:B------:R-:W-:Y:S05]  /*94f0*/  CALL.REL.NOINC `($__internal_0_$__cuda_sm20_rcp_rn_f32_slowpath) ;  /* 0x0000004800e47944 */ /* 0x000fea0003c00000 */
[----:B------:R-:W-:Y:S01]  /*9500*/  MOV R6, R0 ;  /* 0x0000000000067202 */ /* 0x000fe20000000f00 */
[----:B------:R-:W-:Y:S06]  /*9510*/  BRA `(.L_x_230) ;  /* 0x0000000000107947 */ /* 0x000fec0003800000 */
.L_x_229:
[----:B------:R-:W1:Y:S02]  /*9520*/  MUFU.RCP R6, R47 ;  /* 0x0000002f00067308 */ /* 0x000e640000001000 */
[----:B-1----:R-:W-:-:S04]  /*9530*/  FFMA R0, R47, R6, -1 ;  /* 0xbf8000002f007423 */ /* 0x002fc80000000006 */
[----:B------:R-:W-:-:S04]  /*9540*/  FADD.FTZ R3, -R0, -RZ ;  /* 0x800000ff00037221 */ /* 0x000fc80000010100 */
[----:B------:R-:W-:-:S07]  /*9550*/  FFMA R6, R6, R3, R6 ;  /* 0x0000000306067223 */ /* 0x000fce0000000006 */
.L_x_230:
[----:B------:R-:W-:Y:S05]  /*9560*/  BSYNC B1 ;  /* 0x0000000000017941 */ /* 0x000fea0003800000 */
.L_x_228:
        /* <DEDUP_REMOVED lines=10> */
.L_x_232:
[----:B------:R-:W1:Y:S02]  /*9610*/  MUFU.RCP R25, R30 ;  /* 0x0000001e00197308 */ /* 0x000e640000001000 */
[----:B-1----:R-:W-:-:S04]  /*9620*/  FFMA R0, R30, R25, -1 ;  /* 0xbf8000001e007423 */ /* 0x002fc80000000019 */
[----:B------:R-:W-:-:S04]  /*9630*/  FADD.FTZ R0, -R0, -RZ ;  /* 0x800000ff00007221 */ /* 0x000fc80000010100 */
[----:B------:R-:W-:-:S07]  /*9640*/  FFMA R25, R25, R0, R25 ;  /* 0x0000000019197223 */ /* 0x000fce0000000019 */
.L_x_233:
[----:B------:R-:W-:Y:S05]  /*9650*/  BSYNC B1 ;  /* 0x0000000000017941 */ /* 0x000fea0003800000 */
.L_x_231:
        /* <DEDUP_REMOVED lines=10> */
.L_x_235:
[----:B------:R-:W1:Y:S02]  /*9700*/  MUFU.RCP R12, R27 ;  /* 0x0000001b000c7308 */ /* 0x000e640000001000 */
[----:B-1----:R-:W-:-:S04]  /*9710*/  FFMA R0, R27, R12, -1 ;  /* 0xbf8000001b007423 */ /* 0x002fc8000000000c */
[----:B------:R-:W-:-:S04]  /*9720*/  FADD.FTZ R3, -R0, -RZ ;  /* 0x800000ff00037221 */ /* 0x000fc80000010100 */
[----:B------:R-:W-:-:S07]  /*9730*/  FFMA R12, R12, R3, R12 ;  /* 0x000000030c0c7223 */ /* 0x000fce000000000c */
.L_x_236:
[----:B------:R-:W-:Y:S05]  /*9740*/  BSYNC B1 ;  /* 0x0000000000017941 */ /* 0x000fea0003800000 */
.L_x_234:
        /* <DEDUP_REMOVED lines=10> */
.L_x_238:
[----:B------:R-:W1:Y:S02]  /*97f0*/  MUFU.RCP R14, R57 ;  /* 0x00000039000e7308 */ /* 0x000e640000001000 */
[----:B-1----:R-:W-:-:S04]  /*9800*/  FFMA R0, R57, R14, -1 ;  /* 0xbf80000039007423 */ /* 0x002fc8000000000e */
[----:B------:R-:W-:-:S04]  /*9810*/  FADD.FTZ R3, -R0, -RZ ;  /* 0x800000ff00037221 */ /* 0x000fc80000010100 */
[----:B------:R-:W-:-:S07]  /*9820*/  FFMA R14, R14, R3, R14 ;  /* 0x000000030e0e7223 */ /* 0x000fce000000000e */
.L_x_239:
[----:B------:R-:W-:Y:S05]  /*9830*/  BSYNC B1 ;  /* 0x0000000000017941 */ /* 0x000fea0003800000 */
.L_x_237:
        /* <DEDUP_REMOVED lines=10> */
.L_x_241:
[----:B------:R-:W1:Y:S02]  /*98e0*/  MUFU.RCP R20, R29 ;  /* 0x0000001d00147308 */ /* 0x000e640000001000 */
[----:B-1----:R-:W-:-:S04]  /*98f0*/  FFMA R0, R29, R20, -1 ;  /* 0xbf8000001d007423 */ /* 0x002fc80000000014 */
[----:B------:R-:W-:-:S04]  /*9900*/  FADD.FTZ R3, -R0, -RZ ;  /* 0x800000ff00037221 */ /* 0x000fc80000010100 */
[----:B------:R-:W-:-:S07]  /*9910*/  FFMA R20, R20, R3, R20 ;  /* 0x0000000314147223 */ /* 0x000fce0000000014 */
.L_x_242:
[----:B------:R-:W-:Y:S05]  /*9920*/  BSYNC B1 ;  /* 0x0000000000017941 */ /* 0x000fea0003800000 */
.L_x_240:
        /* <DEDUP_REMOVED lines=10> */
.L_x_244:
[----:B------:R-:W1:Y:S02]  /*99d0*/  MUFU.RCP R24, R31 ;  /* 0x0000001f00187308 */ /* 0x000e640000001000 */
[----:B-1----:R-:W-:-:S04]  /*99e0*/  FFMA R0, R31, R24, -1 ;  /* 0xbf8000001f007423 */ /* 0x002fc80000000018 */
[----:B------:R-:W-:-:S04]  /*99f0*/  FADD.FTZ R3, -R0, -RZ ;  /* 0x800000ff00037221 */ /* 0x000fc80000010100 */
[----:B------:R-:W-:-:S07]  /*9a00*/  FFMA R24, R24, R3, R24 ;  /* 0x0000000318187223 */ /* 0x000fce0000000018 */
.L_x_245:
[----:B------:R-:W-:Y:S05]  /*9a10*/  BSYNC B1 ;  /* 0x0000000000017941 */ /* 0x000fea0003800000 */
.L_x_243:
        /* <DEDUP_REMOVED lines=10> */
.L_x_247:
[----:B------:R-:W1:Y:S02]  /*9ac0*/  MUFU.RCP R26, R33 ;  /* 0x00000021001a7308 */ /* 0x000e640000001000 */
[----:B-1----:R-:W-:-:S04]  /*9ad0*/  FFMA R0, R33, R26, -1 ;  /* 0xbf80000021007423 */ /* 0x002fc8000000001a */
[----:B------:R-:W-:-:S04]  /*9ae0*/  FADD.FTZ R3, -R0, -RZ ;  /* 0x800000ff00037221 */ /* 0x000fc80000010100 */
[----:B------:R-:W-:-:S07]  /*9af0*/  FFMA R26, R26, R3, R26 ;  /* 0x000000031a1a7223 */ /* 0x000fce000000001a */
.L_x_248:
[----:B------:R-:W-:Y:S05]  /*9b00*/  BSYNC B1 ;  /* 0x0000000000017941 */ /* 0x000fea0003800000 */
.L_x_246:
        /* <DEDUP_REMOVED lines=10> */
.L_x_250:
[----:B------:R-:W1:Y:S02]  /*9bb0*/  MUFU.RCP R28, R35 ;  /* 0x00000023001c7308 */ /* 0x000e640000001000 */
[----:B-1----:R-:W-:-:S04]  /*9bc0*/  FFMA R0, R35, R28, -1 ;  /* 0xbf80000023007423 */ /* 0x002fc8000000001c */
[----:B------:R-:W-:-:S04]  /*9bd0*/  FADD.FTZ R3, -R0, -RZ ;  /* 0x800000ff00037221 */ /* 0x000fc80000010100 */
[----:B------:R-:W-:-:S07]  /*9be0*/  FFMA R28, R28, R3, R28 ;  /* 0x000000031c1c7223 */ /* 0x000fce000000001c */
.L_x_251:
[----:B------:R-:W-:Y:S05]  /*9bf0*/  BSYNC B1 ;  /* 0x0000000000017941 */ /* 0x000fea0003800000 */
.L_x_249:
        /* <DEDUP_REMOVED lines=10> */
.L_x_253:
[----:B------:R-:W1:Y:S02]  /*9ca0*/  MUFU.RCP R27, R34 ;  /* 0x00000022001b7308 */ /* 0x000e640000001000 */
[----:B-1----:R-:W-:-:S04]  /*9cb0*/  FFMA R0, R34, R27, -1 ;  /* 0xbf80000022007423 */ /* 0x002fc8000000001b */
[----:B------:R-:W-:-:S04]  /*9cc0*/  FADD.FTZ R0, -R0, -RZ ;  /* 0x800000ff00007221 */ /* 0x000fc80000010100 */
[----:B------:R-:W-:-:S07]  /*9cd0*/  FFMA R27, R27, R0, R27 ;  /* 0x000000001b1b7223 */ /* 0x000fce000000001b */
.L_x_254:
[----:B------:R-:W-:Y:S05]  /*9ce0*/  BSYNC B1 ;  /* 0x0000000000017941 */ /* 0x000fea0003800000 */
.L_x_252:
        /* <DEDUP_REMOVED lines=10> */
.L_x_256:
[----:B------:R-:W1:Y:S02]  /*9d90*/  MUFU.RCP R30, R39 ;  /* 0x00000027001e7308 */ /* 0x000e640000001000 */
[----:B-1----:R-:W-:-:S04]  /*9da0*/  FFMA R0, R39, R30, -1 ;  /* 0xbf80000027007423 */ /* 0x002fc8000000001e */
[----:B------:R-:W-:-:S04]  /*9db0*/  FADD.FTZ R3, -R0, -RZ ;  /* 0x800000ff00037221 */ /* 0x000fc80000010100 */
[----:B------:R-:W-:-:S07]  /*9dc0*/  FFMA R30, R30, R3, R30 ;  /* 0x000000031e1e7223 */ /* 0x000fce000000001e */
.L_x_257:
[----:B------:R-:W-:Y:S05]  /*9dd0*/  BSYNC B1 ;  /* 0x0000000000017941 */ /* 0x000fea0003800000 */
.L_x_255:
        /* <DEDUP_REMOVED lines=10> */
.L_x_259:
[----:B------:R-:W1:Y:S02]  /*9e80*/  MUFU.RCP R29, R38 ;  /* 0x00000026001d7308 */ /* 0x000e640000001000 */
[----:B-1----:R-:W-:-:S04]  /*9e90*/  FFMA R0, R38, R29, -1 ;  /* 0xbf80000026007423 */ /* 0x002fc8000000001d */
[----:B------:R-:W-:-:S04]  /*9ea0*/  FADD.FTZ R0, -R0, -RZ ;  /* 0x800000ff00007221 */ /* 0x000fc80000010100 */
[----:B------:R-:W-:-:S07]  /*9eb0*/  FFMA R29, R29, R0, R29 ;  /* 0x000000001d1d7223 */ /* 0x000fce000000001d */
.L_x_260:
[----:B------:R-:W-:Y:S05]  /*9ec0*/  BSYNC B1 ;  /* 0x0000000000017941 */ /* 0x000fea0003800000 */
.L_x_258:
        /* <DEDUP_REMOVED lines=10> */
.L_x_262:
[----:B------:R-:W1:Y:S02]  /*9f70*/  MUFU.RCP R32, R43 ;  /* 0x0000002b00207308 */ /* 0x000e640000001000 */
[----:B-1----:R-:W-:-:S04]  /*9f80*/  FFMA R0, R43, R32, -1 ;  /* 0xbf8000002b007423 */ /* 0x002fc80000000020 */
[----:B------:R-:W-:-:S04]  /*9f90*/  FADD.FTZ R3, -R0, -RZ ;  /* 0x800000ff00037221 */ /* 0x000fc80000010100 */
[----:B------:R-:W-:-:S07]  /*9fa0*/  FFMA R32, R32, R3, R32 ;  /* 0x0000000320207223 */ /* 0x000fce0000000020 */
.L_x_263:
[----:B------:R-:W-:Y:S05]  /*9fb0*/  BSYNC B1 ;  /* 0x0000000000017941 */ /* 0x000fea0003800000 */
.L_x_261:
        /* <DEDUP_REMOVED lines=10> */
.L_x_265:
[----:B------:R-:W1:Y:S02]  /*a060*/  MUFU.RCP R31, R40 ;  /* 0x00000028001f7308 */ /* 0x000e640000001000 */
[----:B-1----:R-:W-:-:S04]  /*a070*/  FFMA R0, R40, R31, -1 ;  /* 0xbf80000028007423 */ /* 0x002fc8000000001f */
[----:B------:R-:W-:-:S04]  /*a080*/  FADD.FTZ R0, -R0, -RZ ;  /* 0x800000ff00007221 */ /* 0x000fc80000010100 */
[----:B------:R-:W-:-:S07]  /*a090*/  FFMA R31, R31, R0, R31 ;  /* 0x000000001f1f7223 */ /* 0x000fce000000001f */
.L_x_266:
[----:B------:R-:W-:Y:S05]  /*a0a0*/  BSYNC B1 ;  /* 0x0000000000017941 */ /* 0x000fea0003800000 */
.L_x_264:
        /* <DEDUP_REMOVED lines=10> */
.L_x_268:
[----:B------:R-:W1:Y:S02]  /*a150*/  MUFU.RCP R34, R37 ;  /* 0x0000002500227308 */ /* 0x000e640000001000 */
[----:B-1----:R-:W-:-:S04]  /*a160*/  FFMA R0, R37, R34, -1 ;  /* 0xbf80000025007423 */ /* 0x002fc80000000022 */
[----:B------:R-:W-:-:S04]  /*a170*/  FADD.FTZ R3, -R0, -RZ ;  /* 0x800000ff00037221 */ /* 0x000fc80000010100 */
[----:B------:R-:W-:-:S07]  /*a180*/  FFMA R34, R34, R3, R34 ;  /* 0x0000000322227223 */ /* 0x000fce0000000022 */
.L_x_269:
[----:B------:R-:W-:Y:S05]  /*a190*/  BSYNC B1 ;  /* 0x0000000000017941 */ /* 0x000fea0003800000 */
.L_x_267:
        /* <DEDUP_REMOVED lines=10> */
.L_x_271:
[----:B------:R-:W1:Y:S02]  /*a240*/  MUFU.RCP R33, R44 ;  /* 0x0000002c00217308 */ /* 0x000e640000001000 */
[----:B-1----:R-:W-:-:S04]  /*a250*/  FFMA R0, R44, R33, -1 ;  /* 0xbf8000002c007423 */ /* 0x002fc80000000021 */
[----:B------:R-:W-:-:S04]  /*a260*/  FADD.FTZ R0, -R0, -RZ ;  /* 0x800000ff00007221 */ /* 0x000fc80000010100 */
[----:B------:R-:W-:-:S07]  /*a270*/  FFMA R33, R33, R0, R33 ;  /* 0x0000000021217223 */ /* 0x000fce0000000021 */
.L_x_272:
[----:B------:R-:W-:Y:S05]  /*a280*/  BSYNC B1 ;  /* 0x0000000000017941 */ /* 0x000fea0003800000 */
.L_x_270:
        /* <DEDUP_REMOVED lines=9> */
.L_x_274:
[----:B------:R-:W1:Y:S02]  /*a320*/  MUFU.RCP R0, R41 ;  /* 0x0000002900007308 */ /* 0x000e640000001000 */
[----:B-1----:R-:W-:-:S04]  /*a330*/  FFMA R3, R41, R0, -1 ;  /* 0xbf80000029037423 */ /* 0x002fc80000000000 */
[----:B------:R-:W-:-:S04]  /*a340*/  FADD.FTZ R3, -R3, -RZ ;  /* 0x800000ff03037221 */ /* 0x000fc80000010100 */
[----:B------:R-:W-:-:S07]  /*a350*/  FFMA R0, R0, R3, R0 ;  /* 0x0000000300007223 */ /* 0x000fce0000000000 */
.L_x_275:
[----:B------:R-:W-:Y:S05]  /*a360*/  BSYNC B1 ;  /* 0x0000000000017941 */ /* 0x000fea0003800000 */
.L_x_273:
        /* <DEDUP_REMOVED lines=40> */
[----:B------:R-:W-:Y:S02]  /*a5f0*/  UIADD3 UR4, UR52, 0x6200, URZ ;  /* 0x0000620034047890 */ /* 0x000fe4000fffe03f */
[----:B------:R-:W-:Y:S01]  /*a600*/  UIADD3.X UR9, URZ, UR55, URZ, UP0, !UPT ;  /* 0x000000373f097290 */ /* 0x000fe200087fe43f */
[----:B------:R-:W-:-:S08]  /*a610*/  UMOV UR7, UR47 ;  /* 0x0000002f00077c82 */ /* 0x000fd00008000000 */
[----:B------:R2:W-:Y:S01]  /*a620*/  UTMASTG.3D [UR4], [UR8] ;  /* 0x00000004080073b5 */ /* 0x0005e20008010000 */
[----:B------:R0:W-:Y:S01]  /*a630*/  UTMACMDFLUSH ;  /* 0x00000000000079b7 */ /* 0x0001e20000000000 */
[----:B--2---:R-:W-:-:S04]  /*a640*/  DEPBAR.LE SB0, 0x1 ;  /* 0x000080400000791a */ /* 0x004fc80000000000 */
.L_x_277:
[----:B------:R-:W-:Y:S05]  /*a650*/  BSYNC B0 ;  /* 0x0000000000007941 */ /* 0x000fea0003800000 */
.L_x_276:
[----:B------:R-:W-:Y:S06]  /*a660*/  BAR.SYNC.DEFER_BLOCKING 0x1, 0x100 ;  /* 0x0044000000007b1d */ /* 0x000fec0000010000 */
[----:B------:R-:W-:Y:S04]  /*a670*/  BSSY B0, `(.L_x_278) ;  /* 0x0000009000007945 */ /* 0x000fe80003800000 */
[----:B------:R-:W-:Y:S05]  /*a680*/  @P0 BRA `(.L_x_279) ;  /* 0x00000000001c0947 */ /* 0x000fea0003800000 */
[----:B------:R-:W-:-:S13]  /*a690*/  ISETP.NE.AND P0, PT, R104, 0x3, PT ;  /* 0x000000036800780c */ /* 0x000fda0003f05270 */
[----:B------:R-:W-:Y:S05]  /*a6a0*/  @!P0 BRA `(.L_x_280) ;  /* 0x0000000000048947 */ /* 0x000fea0003800000 */
[----:B------:R-:W-:Y:S01]  /*a6b0*/  BPT.TRAP 0x1 ;  /* 0x000000040000795c */ /* 0x000fe20000300000 */
.L_x_280:
[----:B------:R-:W-:-:S04]  /*a6c0*/  ULEA UR4, UR42, UR52, 0x3 ;  /* 0x000000342a047291 */ /* 0x000fc8000f8e183f */
[----:B------:R-:W-:-:S04]  /*a6d0*/  UIADD3 UR4, UR4, 0x60, URZ ;  /* 0x0000006004047890 */ /* 0x000fc8000fffe03f */
[----:B------:R-:W-:-:S09]  /*a6e0*/  UPRMT UR4, UR51, 0x654, UR4 ;  /* 0x0000065433047896 */ /* 0x000fd20008000004 */
[----:B------:R-:W-:Y:S03]  /*a6f0*/  SYNCS.ARRIVE.TRANS64.RED.A1T0 RZ, [UR4], RZ ;  /* 0x000000ffffff79a7 */ /* 0x000fe60008100404 */
.L_x_279:
[----:B------:R-:W-:Y:S05]  /*a700*/  BSYNC B0 ;  /* 0x0000000000007941 */ /* 0x000fea0003800000 */
.L_x_278:
[----:B------:R-:W-:Y:S01]  /*a710*/  IADD3 R16, P0, R16, UR38, RZ ;  /* 0x0000002610107c10 */ /* 0x000fe2000ff1e0ff */
[----:B------:R-:W-:Y:S01]  /*a720*/  ULDC.64 UR4, c[0x0][0x8f8] ;  /* 0x00023e0000047ab9 */ /* 0x000fe20000000a00 */
[----:B------:R-:W-:Y:S01]  /*a730*/  UIADD3 UR42, UR42, 0x1, URZ ;  /* 0x000000012a2a7890 */ /* 0x000fe2000fffe03f */
[----:B------:R-:W-:Y:S01]  /*a740*/  PRMT R0, RZ, 0x7610, R0 ;  /* 0x00007610ff007816 */ /* 0x000fe20000000000 */
[----:B------:R-:W-:Y:S01]  /*a750*/  UMOV UR47, 0xffffffff ;  /* 0xffffffff002f7882 */ /* 0x000fe20000000000 */
[----:B------:R-:W-:Y:S01]  /*a760*/  IADD3.X R17, R17, UR37, RZ, P0, !PT ;  /* 0x0000002511117c10 */ /* 0x000fe200087fe4ff */
[----:B------:R-:W-:Y:S01]  /*a770*/  UISETP.NE.AND UP0, UPT, UR42, 0x4, UPT ;  /* 0x000000042a00788c */ /* 0x000fe2000bf05270 */
[----:B------:R-:W-:Y:S02]  /*a780*/  ISETP.GE.U32.AND P0, PT, R16, UR4, PT ;  /* 0x0000000410007c0c */ /* 0x000fe4000bf06070 */
[----:B------:R-:W-:Y:S01]  /*a790*/  MOV R23, 0xffffffff ;  /* 0xffffffff00177802 */ /* 0x000fe20000000f00 */
[----:B------:R-:W-:Y:S01]  /*a7a0*/  USEL UR42, UR42, URZ, UP0 ;  /* 0x0000003f2a2a7287 */ /* 0x000fe20008000000 */
[----:B------:R-:W-:-:S02]  /*a7b0*/  ISETP.GE.U32.AND.EX P0, PT, R17, UR5, PT, P0 ;  /* 0x0000000511007c0c */ /* 0x000fc4000bf06100 */
[----:B------:R-:W-:-:S11]  /*a7c0*/  MOV R92, 0xffffffff ;  /* 0xffffffff005c7802 */ /* 0x000fd60000000f00 */
[----:B------:R-:W-:Y:S05]  /*a7d0*/  @P0 BRA `(.L_x_281) ;  /* 0x0000000400680947 */ /* 0x000fea0003800000 */
[----:B------:R-:W2:Y:S01]  /*a7e0*/  S2R R12, SR_CTAID.X ;  /* 0x00000000000c7919 */ /* 0x000ea20000002500 */
[----:B-1----:R-:W1:Y:S01]  /*a7f0*/  LDC.64 R10, c[0x0][0x8d0] ;  /* 0x00023400ff0a7b82 */ /* 0x002e620000000a00 */
[----:B------:R-:W-:Y:S01]  /*a800*/  ULDC UR4, c[0x0][0x150] ;  /* 0x0000540000047ab9 */ /* 0x000fe20000000800 */
[----:B------:R-:W-:Y:S01]  /*a810*/  IMAD.MOV.U32 R8, RZ, RZ, R16 ;  /* 0x000000ffff087224 */ /* 0x000fe200078e0010 */
[----:B------:R-:W3:Y:S01]  /*a820*/  S2R R24, SR_CTAID.Y ;  /* 0x0000000000187919 */ /* 0x000ee20000002600 */
[----:B------:R-:W-:-:S04]  /*a830*/  MOV R9, R17 ;  /* 0x0000001100097202 */ /* 0x000fc80000000f00 */
[----:B------:R-:W4:Y:S08]  /*a840*/  LDC R25, c[0x0][0x144] ;  /* 0x00005100ff197b82 */ /* 0x000f300000000800 */
[----:B------:R-:W3:Y:S08]  /*a850*/  LDC R0, c[0x0][0x8d8] ;  /* 0x00023600ff007b82 */ /* 0x000ef00000000800 */
[----:B------:R-:W3:Y:S01]  /*a860*/  LDC.64 R14, c[0x0][0x8c8] ;  /* 0x00023200ff0e7b82 */ /* 0x000ee20000000a00 */
[----:B-1----:R-:W-:-:S04]  /*a870*/  ISETP.NE.U32.AND P0, PT, R10, RZ, PT ;  /* 0x000000ff0a00720c */ /* 0x002fc80003f05070 */
[----:B------:R-:W-:Y:S02]  /*a880*/  ISETP.NE.AND.EX P0, PT, R11, RZ, PT, P0 ;  /* 0x000000ff0b00720c */ /* 0x000fe40003f05300 */
[----:B--2---:R-:W-:-:S05]  /*a890*/  I2FP.F32.U32 R3, R12 ;  /* 0x0000000c00037245 */ /* 0x004fca0000201000 */
[----:B------:R-:W-:-:S04]  /*a8a0*/  FMUL R3, R3, UR4 ;  /* 0x0000000403037c20 */ /* 0x000fc80008400000 */
[----:B------:R1:W2:Y:S02]  /*a8b0*/  F2I.U32.TRUNC.NTZ R23, R3 ;  /* 0x0000000300177305 */ /* 0x0002a4000020f000 */
[----:B----4-:R-:W-:Y:S05]  /*a8c0*/  @!P0 BRA `(.L_x_282) ;  /* 0x0000000000288947 */ /* 0x010fea0003800000 */
[----:B-1----:R-:W1:Y:S02]  /*a8d0*/  LDC R3, c[0x0][0x8dc] ;  /* 0x00023700ff037b82 */ /* 0x002e640000000800 */
[----:B-1----:R-:W-:-:S04]  /*a8e0*/  IADD3 R3, P0, R16, R3, RZ ;  /* 0x0000000310037210 */ /* 0x002fc80007f1e0ff */
[----:B------:R-:W-:-:S05]  /*a8f0*/  IADD3.X R13, RZ, R17, RZ, P0, !PT ;  /* 0x00000011ff0d7210 */ /* 0x000fca00007fe4ff */
[----:B------:R-:W-:-:S04]  /*a900*/  IMAD.WIDE.U32 R4, R13, R10, RZ ;  /* 0x0000000a0d047225 */ /* 0x000fc800078e00ff */
[----:B------:R-:W-:-:S04]  /*a910*/  IMAD.WIDE.U32 R6, P0, R3, R11, R4 ;  /* 0x0000000b03067225 */ /* 0x000fc80007800004 */
[----:B------:R-:W-:Y:S01]  /*a920*/  IMAD.WIDE.U32 R4, R3, R10, RZ ;  /* 0x0000000a03047225 */ /* 0x000fe200078e00ff */
[----:B------:R-:W-:-:S03]  /*a930*/  MOV R8, R7 ;  /* 0x0000000700087202 */ /* 0x000fc60000000f00 */
[----:B------:R-:W-:Y:S01]  /*a940*/  IMAD.X R9, RZ, RZ, RZ, P0 ;  /* 0x000000ffff097224 */ /* 0x000fe200000e06ff */
[----:B------:R-:W-:-:S05]  /*a950*/  IADD3 RZ, P0, R5, R6, RZ ;  /* 0x0000000605ff7210 */ /* 0x000fca0007f1e0ff */
[----:B------:R-:W-:-:S08]  /*a960*/  IMAD.WIDE.U32.X R8, R13, R11, R8, P0 ;  /* 0x0000000b0d087225 */ /* 0x000fd000000e0408 */
.L_x_282:
[----:B------:R-:W4:Y:S01]  /*a970*/  LDC.64 R20, c[0x0][0x8e8] ;  /* 0x00023a00ff147b82 */ /* 0x000f220000000a00 */
[-C--:B---3--:R-:W-:Y:S01]  /*a980*/  SHF.R.U64 R31, R8, R0.reuse, R9 ;  /* 0x00000000081f7219 */ /* 0x088fe20000001209 */
[----:B--2---:R-:W-:Y:S01]  /*a990*/  IMAD.MOV R23, RZ, RZ, -R23 ;  /* 0x000000ffff177224 */ /* 0x004fe200078e0a17 */
[----:B------:R-:W-:Y:S01]  /*a9a0*/  SHF.R.U32.HI R0, RZ, R0, R9 ;  /* 0x00000000ff007219 */ /* 0x000fe20000011609 */
[----:B------:R-:W-:Y:S01]  /*a9b0*/  ULDC UR4, c[0x0][0x154] ;  /* 0x0000550000047ab9 */ /* 0x000fe20000000800 */
[----:B-1----:R-:W-:Y:S01]  /*a9c0*/  IADD3 R3, P0, RZ, -R31, RZ ;  /* 0x8000001fff037210 */ /* 0x002fe20007f1e0ff */
[----:B------:R-:W-:Y:S02]  /*a9d0*/  IMAD R26, R25, R23, R12 ;  /* 0x00000017191a7224 */ /* 0x000fe400078e020c */
[----:B------:R-:W1:Y:S01]  /*a9e0*/  LDC R6, c[0x0][0x8c0] ;  /* 0x00023000ff067b82 */ /* 0x000e620000000800 */
[----:B------:R-:W-:Y:S01]  /*a9f0*/  IADD3.X R5, RZ, ~R0, RZ, P0, !PT ;  /* 0x80000000ff057210 */ /* 0x000fe200007fe4ff */
[----:B------:R-:W-:-:S04]  /*aa00*/  IMAD.MOV.U32 R7, RZ, RZ, 0x1 ;  /* 0x00000001ff077424 */ /* 0x000fc800078e00ff */
[-C--:B------:R-:W-:Y:S02]  /*aa10*/  IMAD R0, R5, R14.reuse, RZ ;  /* 0x0000000e05007224 */ /* 0x080fe400078e02ff */
[----:B------:R-:W2:Y:S01]  /*aa20*/  LDC R8, c[0x0][0x8b0] ;  /* 0x00022c00ff087b82 */ /* 0x000ea20000000800 */
[----:B------:R-:W-:-:S04]  /*aa30*/  IMAD.WIDE.U32 R4, R3, R14, R16 ;  /* 0x0000000e03047225 */ /* 0x000fc800078e0010 */
[----:B------:R-:W-:Y:S01]  /*aa40*/  IMAD R3, R3, R15, R0 ;  /* 0x0000000f03037224 */ /* 0x000fe200078e0200 */
[----:B------:R-:W-:Y:S02]  /*aa50*/  I2FP.F32.U32 R0, R24 ;  /* 0x0000001800007245 */ /* 0x000fe40000201000 */
[----:B------:R-:W3:Y:S01]  /*aa60*/  LDC R28, c[0x0][0x900] ;  /* 0x00024000ff1c7b82 */ /* 0x000ee20000000800 */
[----:B----4-:R-:W-:Y:S02]  /*aa70*/  ISETP.NE.U32.AND P0, PT, R20, RZ, PT ;  /* 0x000000ff1400720c */ /* 0x010fe40003f05070 */
[----:B------:R-:W-:Y:S01]  /*aa80*/  IADD3 R3, R5, R3, RZ ;  /* 0x0000000305037210 */ /* 0x000fe20007ffe0ff */
[----:B------:R-:W-:Y:S01]  /*aa90*/  FMUL R0, R0, UR4 ;  /* 0x0000000400007c20 */ /* 0x000fe20008400000 */
[----:B------:R-:W-:Y:S02]  /*aaa0*/  ISETP.NE.AND.EX P0, PT, R21, RZ, PT, P0 ;  /* 0x000000ff1500720c */ /* 0x000fe40003f05300 */
[----:B------:R-:W-:Y:S01]  /*aab0*/  MOV R5, 0xffffffff ;  /* 0xffffffff00057802 */ /* 0x000fe20000000f00 */
[----:B------:R-:W4:Y:S01]  /*aac0*/  LDC R15, c[0x0][0x148] ;  /* 0x00005200ff0f7b82 */ /* 0x000f220000000800 */
[-CC-:B-1----:R-:W-:Y:S01]  /*aad0*/  SHF.R.U64 R12, R4, R6.reuse, R3.reuse ;  /* 0x00000006040c7219 */ /* 0x182fe20000001203 */
[----:B------:R1:W1:Y:S01]  /*aae0*/  F2I.U32.TRUNC.NTZ R13, R0 ;  /* 0x00000000000d7305 */ /* 0x000262000020f000 */
[----:B------:R-:W-:-:S05]  /*aaf0*/  SHF.R.U32.HI R3, RZ, R6, R3 ;  /* 0x00000006ff037219 */ /* 0x000fca0000011603 */
[----:B------:R-:W1:Y:S01]  /*ab00*/  LDC R25, c[0x0][0x8a8] ;  /* 0x00022a00ff197b82 */ /* 0x000e620000000800 */
[-CC-:B--2---:R-:W-:Y:S02]  /*ab10*/  SHF.R.U64 R10, R12, R8.reuse, R3.reuse ;  /* 0x000000080c0a7219 */ /* 0x184fe40000001203 */
[----:B------:R-:W-:-:S05]  /*ab20*/  SHF.R.U32.HI R3, RZ, R8, R3 ;  /* 0x00000008ff037219 */ /* 0x000fca0000011603 */
[----:B------:R-:W2:Y:S01]  /*ab30*/  LDC R27, c[0x0][0x8f0] ;  /* 0x00023c00ff1b7b82 */ /* 0x000ea20000000800 */
[-C--:B---3--:R-:W-:Y:S02]  /*ab40*/  SHF.L.U32 R4, R5, R28.reuse, RZ ;  /* 0x0000001c05047219 */ /* 0x088fe400000006ff */
[-CC-:B------:R-:W-:Y:S02]  /*ab50*/  SHF.R.U64 R14, R10, R28.reuse, R3.reuse ;  /* 0x0000001c0a0e7219 */ /* 0x180fe40000001203 */
[----:B------:R-:W-:Y:S02]  /*ab60*/  SHF.R.U32.HI R5, RZ, R28, R3 ;  /* 0x0000001cff057219 */ /* 0x000fe40000011603 */
[----:B------:R-:W-:Y:S01]  /*ab70*/  LOP3.LUT R23, RZ, R4, RZ, 0x33, !PT ;  /* 0x00000004ff177212 */ /* 0x000fe200078e33ff */
[----:B------:R-:W3:Y:S01]  /*ab80*/  LDC R29, c[0x0][0x8e0] ;  /* 0x00023800ff1d7b82 */ /* 0x000ee20000000800 */
[----:B------:R-:W-:Y:S02]  /*ab90*/  SHF.L.U32 R28, R7, R28, RZ ;  /* 0x0000001c071c7219 */ /* 0x000fe400000006ff */
[----:B------:R-:W-:-:S05]  /*aba0*/  MOV R4, R14 ;  /* 0x0000000e00047202 */ /* 0x000fca0000000f00 */
[----:B------:R-:W1:Y:S01]  /*abb0*/  LDC R30, c[0x0][0x8b8] ;  /* 0x00022e00ff1e7b82 */ /* 0x000e620000000800 */
[----:B------:R-:W-:Y:S05]  /*abc0*/  @!P0 BRA `(.L_x_283) ;  /* 0x0000000000288947 */ /* 0x000fea0003800000 */
[----:B------:R-:W5:Y:S02]  /*abd0*/  LDC R3, c[0x0][0x8f4] ;  /* 0x00023d00ff037b82 */ /* 0x000f640000000800 */
[----:B-----5:R-:W-:-:S04]  /*abe0*/  IADD3 R3, P0, R14, R3, RZ ;  /* 0x000000030e037210 */ /* 0x020fc80007f1e0ff */
        /* <DEDUP_REMOVED lines=8> */
.L_x_283:
[----:B------:R-:W-:Y:S02]  /*ac70*/  ISETP.NE.AND P0, PT, R2, 0x1, PT ;  /* 0x000000010200780c */ /* 0x000fe40003f05270 */
[----:B-12---:R-:W-:Y:S01]  /*ac80*/  SHF.R.U64 R0, R4, R27, R5 ;  /* 0x0000001b04007219 */ /* 0x006fe20000001205 */
[----:B------:R-:W-:Y:S01]  /*ac90*/  VIADD R5, R25, 0xffffffff ;  /* 0xffffffff19057836 */ /* 0x000fe20000000000 */
[----:B------:R-:W-:Y:S02]  /*aca0*/  LOP3.LUT R23, R10, R23, RZ, 0xc0, !PT ;  /* 0x000000170a177212 */ /* 0x000fe400078ec0ff */
[----:B------:R-:W-:Y:S02]  /*acb0*/  IADD3 R13, -R13, RZ, RZ ;  /* 0x000000ff0d0d7210 */ /* 0x000fe40007ffe1ff */
[----:B------:R-:W-:Y:S01]  /*acc0*/  IADD3 R3, -R0, RZ, RZ ;  /* 0x000000ff00037210 */ /* 0x000fe20007ffe1ff */
[----:B------:R-:W-:Y:S01]  /*acd0*/  IMAD R23, R28, R0, R23 ;  /* 0x000000001c177224 */ /* 0x000fe200078e0217 */
[----:B------:R-:W-:-:S02]  /*ace0*/  LOP3.LUT R5, R12, R5, RZ, 0xc0, !PT ;  /* 0x000000050c057212 */ /* 0x000fc400078ec0ff */
[----:B------:R-:W-:Y:S01]  /*acf0*/  R2UR UR47, R31 ;  /* 0x000000001f2f72ca */ /* 0x000fe200000e0000 */
[----:B----4-:R-:W-:Y:S02]  /*ad00*/  @P0 IMAD R26, R15, R13, R24 ;  /* 0x0000000d0f1a0224 */ /* 0x010fe400078e0218 */
[----:B---3--:R-:W-:Y:S01]  /*ad10*/  IMAD R0, R3, R29, R14 ;  /* 0x0000001d03007224 */ /* 0x008fe200078e020e */
[----:B------:R-:W-:Y:S01]  /*ad20*/  MOV R3, 0x1 ;  /* 0x0000000100037802 */ /* 0x000fe20000000f00 */
[----:B------:R-:W-:Y:S02]  /*ad30*/  IMAD R23, R23, R30, R26 ;  /* 0x0000001e17177224 */ /* 0x000fe400078e021a */
[----:B------:R-:W-:-:S05]  /*ad40*/  IMAD R0, R0, R25, R5 ;  /* 0x0000001900007224 */ /* 0x000fca00078e0205 */
[----:B------:R-:W-:Y:S02]  /*ad50*/  SEL R92, R0, R23, !P0 ;  /* 0x00000017005c7207 */ /* 0x000fe40004000000 */
[----:B------:R-:W-:Y:S02]  /*ad60*/  SEL R23, R23, R0, !P0 ;  /* 0x0000000017177207 */ /* 0x000fe40004000000 */
[----:B------:R-:W-:-:S07]  /*ad70*/  PRMT R0, R3, 0x7610, R0 ;  /* 0x0000761003007816 */ /* 0x000fce0000000000 */
.L_x_281:
[----:B------:R-:W-:Y:S01]  /*ad80*/  UIADD3 UR49, UR50, UR49, URZ ;  /* 0x0000003132317290 */ /* 0x000fe2000fffe03f */
[----:B------:R-:W-:Y:S01]  /*ad90*/  LOP3.LUT P0, RZ, R0, 0xff, RZ, 0xc0, !PT ;  /* 0x000000ff00ff7812 */ /* 0x000fe2000780c0ff */
[----:B------:R-:W-:Y:S02]  /*ada0*/  UIADD3 UR43, UR43, 0x4, URZ ;  /* 0x000000042b2b7890 */ /* 0x000fe4000fffe03f */
[----:B------:R-:W-:Y:S02]  /*adb0*/  USHF.R.U32.HI UR4, URZ, 0x2, UR49 ;  /* 0x000000023f047899 */ /* 0x000fe40008011631 */
[----:B------:R-:W-:Y:S02]  /*adc0*/  UISETP.GT.U32.AND UP0, UPT, UR49, 0x3, UPT ;  /* 0x000000033100788c */ /* 0x000fe4000bf04070 */
[----:B------:R-:W-:Y:S02]  /*add0*/  ULOP3.LUT UR4, UR4, 0x1, URZ, 0xc0, !UPT ;  /* 0x0000000104047892 */ /* 0x000fe4000f8ec03f */
[----:B------:R-:W-:-:S02]  /*ade0*/  UISETP.LT.U32.AND UP1, UPT, UR50, 0x4, UP0 ;  /* 0x000000043200788c */ /* 0x000fc40008721070 */
[----:B------:R-:W-:Y:S02]  /*adf0*/  UISETP.NE.U32.AND UP2, UPT, UR4, 0x1, UPT ;  /* 0x000000010400788c */ /* 0x000fe4000bf45070 */
[----:B------:R-:W-:Y:S02]  /*ae00*/  USEL UR5, URZ, 0x1, !UP1 ;  /* 0x000000013f057887 */ /* 0x000fe4000c800000 */
[----:B------:R-:W-:Y:S02]  /*ae10*/  UISETP.GT.U32.AND UP0, UPT, UR50, 0x3, !UP2 ;  /* 0x000000033200788c */ /* 0x000fe4000d704070 */
[----:B------:R-:W-:Y:S02]  /*ae20*/  ULOP3.LUT UR49, UR49, 0x3, URZ, 0xc0, !UPT ;  /* 0x0000000331317892 */ /* 0x000fe4000f8ec03f */
[----:B------:R-:W-:-:S04]  /*ae30*/  USEL UR4, URZ, 0x1, !UP0 ;  /* 0x000000013f047887 */ /* 0x000fc8000c000000 */
[----:B------:R-:W-:Y:S01]  /*ae40*/  ULOP3.LUT UR48, UR4, UR48, UR5, 0x96, !UPT ;  /* 0x0000003004307292 */ /* 0x000fe2000f8e9605 */
[----:B------:R-:W-:Y:S11]  /*ae50*/  @P0 BRA `(.L_x_284) ;  /* 0xffffff6400700947 */ /* 0x000ff6000383ffff */
[----:B------:R-:W-:-:S13]  /*ae60*/  PLOP3.LUT P0, PT, PT, PT, PT, 0x8, 0x0 ;  /* 0x000000000000781c */ /* 0x000fda0003f0e170 */
.L_x_18:
[----:B------:R-:W-:Y:S05]  /*ae70*/  @P0 BRA `(.L_x_10) ;  /* 0x0000002800b80947 */ /* 0x000fea0003800000 */
[----:B------:R-:W-:Y:S01]  /*ae80*/  ULDC.64 UR6, c[0x0][0x588] ;  /* 0x0001620000067ab9 */ /* 0x000fe20000000a00 */
[----:B------:R-:W-:Y:S01]  /*ae90*/  ULDC.64 UR4, c[0x0][0x590] ;  /* 0x0001640000047ab9 */ /* 0x000fe20000000a00 */
[----:B------:R-:W-:Y:S01]  /*aea0*/  ISETP.NE.U32.AND P0, PT, RZ, UR6, PT ;  /* 0x00000006ff007c0c */ /* 0x000fe2000bf05070 */
[----:B------:R-:W-:-:S04]  /*aeb0*/  DEPBAR.LE SB0, 0x0 ;  /* 0x000080000000791a */ /* 0x000fc80000000000 */
[----:B------:R-:W-:Y:S01]  /*aec0*/  ISETP.NE.U32.AND P1, PT, RZ, UR4, PT ;  /* 0x00000004ff007c0c */ /* 0x000fe2000bf25070 */
[----:B------:R-:W-:Y:S01]  /*aed0*/  BSSY B0, `(.L_x_285) ;  /* 0x0000015000007945 */ /* 0x000fe20003800000 */
[----:B------:R-:W-:Y:S02]  /*aee0*/  ISETP.NE.AND.EX P0, PT, RZ, UR7, PT, P0 ;  /* 0x00000007ff007c0c */ /* 0x000fe4000bf05300 */
[----:B------:R-:W-:-:S13]  /*aef0*/  ISETP.NE.AND.EX P1, PT, RZ, UR5, PT, P1 ;  /* 0x00000005ff007c0c */ /* 0x000fda000bf25310 */
[----:B------:R-:W-:Y:S05]  /*af00*/  @P0 BRA P1, `(.L_x_286) ;  /* 0x0000000000440947 */ /* 0x000fea0000800000 */
[----:B------:R-:W-:-:S04]  /*af10*/  ISETP.NE.U32.AND P0, PT, RZ, UR4, PT ;  /* 0x00000004ff007c0c */ /* 0x000fc8000bf05070 */
[----:B------:R-:W-:-:S13]  /*af20*/  ISETP.NE.AND.EX P0, PT, RZ, UR5, PT, P0 ;  /* 0x00000005ff007c0c */ /* 0x000fda000bf05300 */
[----:B------:R-:W-:Y:S05]  /*af30*/  @!P0 BRA `(.L_x_287) ;  /* 0x00000000002c8947 */ /* 0x000fea0003800000 */
[----:B------:R-:W-:-:S13]  /*af40*/  LOP3.LUT P0, RZ, R88, 0xff, RZ, 0xc0, !PT ;  /* 0x000000ff58ff7812 */ /* 0x000fda000780c0ff */
[----:B------:R-:W-:Y:S05]  /*af50*/  @!P0 BRA `(.L_x_288) ;  /* 0x0000000000108947 */ /* 0x000fea0003800000 */
[----:B-----5:R-:W-:-:S13]  /*af60*/  FSETP.NEU.AND P0, PT, R89, RZ, PT ;  /* 0x000000ff5900720b */ /* 0x020fda0003f0d000 */
[----:B------:R-:W-:Y:S05]  /*af70*/  @!P0 BREAK B0 ;  /* 0x0000000000008942 */ /* 0x000fea0003800000 */
[----:B------:R-:W-:Y:S05]  /*af80*/  @P0 BRA `(.L_x_286) ;  /* 0x0000000000240947 */ /* 0x000fea0003800000 */
[----:B------:R-:W-:Y:S05]  /*af90*/  BRA `(.L_x_10) ;  /* 0x0000002800707947 */ /* 0x000fea0003800000 */
.L_x_288:
[----:B------:R-:W-:-:S04]  /*afa0*/  ISETP.NE.U32.AND P0, PT, RZ, UR6, PT ;  /* 0x00000006ff007c0c */ /* 0x000fc8000bf05070 */
[----:B------:R-:W-:-:S13]  /*afb0*/  ISETP.NE.AND.EX P0, PT, RZ, UR7, PT, P0 ;  /* 0x00000007ff007c0c */ /* 0x000fda000bf05300 */
[----:B------:R-:W-:Y:S05]  /*afc0*/  @!P0 BREAK B0 ;  /* 0x0000000000008942 */ /* 0x000fea0003800000 */
[----:B------:R-:W-:Y:S05]  /*afd0*/  @P0 BRA `(.L_x_286) ;  /* 0x0000000000100947 */ /* 0x000fea0003800000 */
[----:B------:R-:W-:Y:S05]  /*afe0*/  BRA `(.L_x_10) ;  /* 0x00000028005c7947 */ /* 0x000fea0003800000 */
.L_x_287:
[----:B-----5:R-:W-:-:S13]  /*aff0*/  FSETP.NEU.AND P0, PT, R89, RZ, PT ;  /* 0x000000ff5900720b */ /* 0x020fda0003f0d000 */
[----:B------:R-:W-:Y:S05]  /*b000*/  @!P0 BREAK B0 ;  /* 0x0000000000008942 */ /* 0x000fea0003800000 */
[----:B------:R-:W-:Y:S05]  /*b010*/  @!P0 BRA `(.L_x_10) ;  /* 0x0000002800508947 */ /* 0x000fea0003800000 */
.L_x_286:
[----:B------:R-:W-:Y:S05]  /*b020*/  BSYNC B0 ;  /* 0x0000000000007941 */ /* 0x000fea0003800000 */
.L_x_285:
[----:B------:R-:W-:-:S04]  /*b030*/  LOP3.LUT R19, R19, 0x1, RZ, 0xfc, !PT ;  /* 0x0000000113137812 */ /* 0x000fc800078efcff */
[----:B------:R-:W-:-:S13]  /*b040*/  ISETP.NE.AND P0, PT, R19, 0x3, PT ;  /* 0x000000031300780c */ /* 0x000fda0003f05270 */
[----:B------:R-:W-:Y:S05]  /*b050*/  @!P0 BRA `(.L_x_289) ;  /* 0x0000000000048947 */ /* 0x000fea0003800000 */
[----:B------:R-:W-:Y:S01]  /*b060*/  BPT.TRAP 0x1 ;  /* 0x000000040000795c */ /* 0x000fe20000300000 */
.L_x_289:
[----:B------:R-:W3:Y:S01]  /*b070*/  S2UR UR5, SR_CgaCtaId ;  /* 0x00000000000579c3 */ /* 0x000ee20000008800 */
[----:B------:R-:W-:Y:S02]  /*b080*/  UMOV UR4, 0x400 ;  /* 0x0000040000047882 */ /* 0x000fe40000000000 */
[----:B---3--:R-:W-:-:S04]  /*b090*/  ULEA UR4, UR5, UR4, 0x18 ;  /* 0x0000000405047291 */ /* 0x008fc8000f8ec03f */
[----:B------:R-:W-:-:S04]  /*b0a0*/  ULEA UR4, UR42, UR4, 0x3 ;  /* 0x000000042a047291 */ /* 0x000fc8000f8e183f */
[----:B------:R-:W-:-:S04]  /*b0b0*/  UIADD3 UR4, UR4, 0x60, URZ ;  /* 0x0000006004047890 */ /* 0x000fc8000fffe03f */
[----:B------:R-:W-:-:S09]  /*b0c0*/  UPRMT UR4, UR5, 0x654, UR4 ;  /* 0x0000065405047896 */ /* 0x000fd20008000004 */
[----:B------:R-:W-:Y:S01]  /*b0d0*/  SYNCS.ARRIVE.TRANS64.RED.A1T0 RZ, [UR4], RZ ;  /* 0x000000ffffff79a7 */ /* 0x000fe20008100404 */
[----:B------:R-:W-:Y:S05]  /*b0e0*/  BRA `(.L_x_10) ;  /* 0x00000028001c7947 */ /* 0x000fea0003800000 */
.L_x_9:
[----:B------:R-:W-:Y:S01]  /*b0f0*/  ULDC.64 UR4, c[0x0][0x8f8] ;  /* 0x00023e0000047ab9 */ /* 0x000fe20000000a00 */
[----:B------:R-:W-:Y:S01]  /*b100*/  PRMT R10, RZ, 0x7610, R10 ;  /* 0x00007610ff0a7816 */ /* 0x000fe2000000000a */
[----:B------:R-:W-:Y:S01]  /*b110*/  IMAD.MOV.U32 R13, RZ, RZ, -0x1 ;  /* 0xffffffffff0d7424 */ /* 0x000fe200078e00ff */
[----:B------:R-:W-:Y:S02]  /*b120*/  ISETP.GE.U32.AND P1, PT, R16, UR4, PT ;  /* 0x0000000410007c0c */ /* 0x000fe4000bf26070 */
[----:B------:R-:W-:Y:S02]  /*b130*/  MOV R7, 0xffffffff ;  /* 0xffffffff00077802 */ /* 0x000fe40000000f00 */
[----:B------:R-:W-:Y:S02]  /*b140*/  ISETP.GE.U32.AND.EX P1, PT, R17, UR5, PT, P1 ;  /* 0x0000000511007c0c */ /* 0x000fe4000bf26110 */
[----:B------:R-:W-:-:S11]  /*b150*/  MOV R6, 0xffffffff ;  /* 0xffffffff00067802 */ /* 0x000fd60000000f00 */
        /* <DEDUP_REMOVED lines=19> */
.L_x_291:
[--C-:B------:R-:W-:Y:S01]  /*b290*/  SHF.R.U64 R14, R12, R20, R13.reuse ;  /* 0x000000140c0e7219 */ /* 0x100fe2000000120d */
[----:B------:R-:W1:Y:S01]  /*b2a0*/  LDC R26, c[0x0][0x8c0] ;  /* 0x00023000ff1a7b82 */ /* 0x000e620000000800 */
[----:B------:R-:W-:Y:S01]  /*b2b0*/  I2FP.F32.U32 R7, R8 ;  /* 0x0000000800077245 */ /* 0x000fe20000201000 */
[----:B------:R-:W-:Y:S01]  /*b2c0*/  ULDC UR4, c[0x0][0x150] ;  /* 0x0000540000047ab9 */ /* 0x000fe20000000800 */
[----:B------:R-:W-:Y:S02]  /*b2d0*/  SHF.R.U32.HI R6, RZ, R20, R13 ;  /* 0x00000014ff067219 */ /* 0x000fe4000001160d */
[----:B------:R-:W-:Y:S01]  /*b2e0*/  IADD3 R9, P1, RZ, -R14, RZ ;  /* 0x8000000eff097210 */ /* 0x000fe20007f3e0ff */
[----:B------:R-:W-:Y:S01]  /*b2f0*/  FMUL R13, R7, UR4 ;  /* 0x00000004070d7c20 */ /* 0x000fe20008400000 */
[----:B------:R-:W-:Y:S01]  /*b300*/  ULDC UR4, c[0x0][0x154] ;  /* 0x0000550000047ab9 */ /* 0x000fe20000000800 */
[----:B------:R-:W2:Y:S01]  /*b310*/  LDC.64 R28, c[0x0][0x8e8] ;  /* 0x00023a00ff1c7b82 */ /* 0x000ea20000000a00 */
[----:B------:R-:W-:Y:S01]  /*b320*/  IADD3.X R11, RZ, ~R6, RZ, P1, !PT ;  /* 0x80000006ff0b7210 */ /* 0x000fe20000ffe4ff */
[----:B------:R-:W-:-:S02]  /*b330*/  IMAD.WIDE.U32 R6, R9, R24, R16 ;  /* 0x0000001809067225 */ /* 0x000fc400078e0010 */
[----:B------:R-:W3:Y:S02]  /*b340*/  F2I.U32.TRUNC.NTZ R13, R13 ;  /* 0x0000000d000d7305 */ /* 0x000ee4000020f000 */
[----:B------:R-:W-:Y:S02]  /*b350*/  IMAD R10, R11, R24, RZ ;  /* 0x000000180b0a7224 */ /* 0x000fe400078e02ff */
[----:B------:R-:W4:Y:S02]  /*b360*/  LDC R15, c[0x0][0x144] ;  /* 0x00005100ff0f7b82 */ /* 0x000f240000000800 */
[----:B------:R-:W-:Y:S01]  /*b370*/  IMAD R9, R9, R25, R10 ;  /* 0x0000001909097224 */ /* 0x000fe200078e020a */
[----:B------:R-:W-:-:S03]  /*b380*/  MOV R10, 0xffffffff ;  /* 0xffffffff000a7802 */ /* 0x000fc60000000f00 */
[----:B------:R-:W-:Y:S01]  /*b390*/  IMAD.IADD R7, R7, 0x1, R9 ;  /* 0x0000000107077824 */ /* 0x000fe200078e0209 */
[----:B------:R-:W-:Y:S01]  /*b3a0*/  I2FP.F32.U32 R9, R3 ;  /* 0x0000000300097245 */ /* 0x000fe20000201000 */
[----:B------:R-:W5:Y:S03]  /*b3b0*/  LDC R20, c[0x0][0x8b0] ;  /* 0x00022c00ff147b82 */ /* 0x000f660000000800 */
[-CC-:B-1----:R-:W-:Y:S01]  /*b3c0*/  SHF.R.U64 R12, R6, R26.reuse, R7.reuse ;  /* 0x0000001a060c7219 */ /* 0x182fe20000001207 */
[----:B------:R-:W-:Y:S01]  /*b3d0*/  FMUL R9, R9, UR4 ;  /* 0x0000000409097c20 */ /* 0x000fe20008400000 */
[----:B---3--:R-:W-:Y:S02]  /*b3e0*/  IADD3 R6, -R13, RZ, RZ ;  /* 0x000000ff0d067210 */ /* 0x008fe40007ffe1ff */
[----:B------:R-:W-:Y:S01]  /*b3f0*/  SHF.R.U32.HI R7, RZ, R26, R7 ;  /* 0x0000001aff077219 */ /* 0x000fe20000011607 */
[----:B------:R-:W1:Y:S01]  /*b400*/  LDC R11, c[0x0][0x900] ;  /* 0x00024000ff0b7b82 */ /* 0x000e620000000800 */
[----:B--2---:R-:W-:-:S04]  /*b410*/  ISETP.NE.U32.AND P1, PT, R28, RZ, PT ;  /* 0x000000ff1c00720c */ /* 0x004fc80003f25070 */
[----:B------:R-:W-:-:S03]  /*b420*/  ISETP.NE.AND.EX P1, PT, R29, RZ, PT, P1 ;  /* 0x000000ff1d00720c */ /* 0x000fc60003f25310 */
[----:B------:R-:W2:Y:S01]  /*b430*/  LDC R24, c[0x0][0x148] ;  /* 0x00005200ff187b82 */ /* 0x000ea20000000800 */
[----:B----4-:R-:W-:Y:S02]  /*b440*/  IMAD R25, R15, R6, R8 ;  /* 0x000000060f197224 */ /* 0x010fe400078e0208 */
[----:B------:R-:W-:-:S05]  /*b450*/  IMAD.MOV.U32 R8, RZ, RZ, 0x1 ;  /* 0x00000001ff087424 */ /* 0x000fca00078e00ff */
        /* <DEDUP_REMOVED lines=10> */
[----:B------:R-:W-:Y:S02]  /*b500*/  LOP3.LUT R32, RZ, R10, RZ, 0x33, !PT ;  /* 0x0000000aff207212 */ /* 0x000fe400078e33ff */
[----:B------:R-:W-:-:S05]  /*b510*/  MOV R6, R21 ;  /* 0x0000001500067202 */ /* 0x000fca0000000f00 */
[----:B------:R-:W1:Y:S01]  /*b520*/  LDC R31, c[0x0][0x8b8] ;  /* 0x00022e00ff1f7b82 */ /* 0x000e620000000800 */
[----:B----4-:R-:W-:Y:S05]  /*b530*/  @!P1 BRA `(.L_x_292) ;  /* 0x0000000000289947 */ /* 0x010fea0003800000 */
[----:B------:R-:W4:Y:S02]  /*b540*/  LDC R6, c[0x0][0x8f4] ;  /* 0x00023d00ff067b82 */ /* 0x000f240000000800 */
[----:B----4-:R-:W-:-:S04]  /*b550*/  IADD3 R11, P1, R21, R6, RZ ;  /* 0x00000006150b7210 */ /* 0x010fc80007f3e0ff */
        /* <DEDUP_REMOVED lines=8> */
.L_x_292:
[----:B------:R-:W-:Y:S01]  /*b5e0*/  ISETP.NE.AND P1, PT, R2, 0x1, PT ;  /* 0x000000010200780c */ /* 0x000fe20003f25270 */
[----:B---3--:R-:W-:Y:S01]  /*b5f0*/  VIADD R9, R23, 0xffffffff ;  /* 0xffffffff17097836 */ /* 0x008fe20000000000 */
[----:B--2---:R-:W-:Y:S02]  /*b600*/  SHF.R.U64 R7, R6, R27, R7 ;  /* 0x0000001b06077219 */ /* 0x004fe40000001207 */
[----:B------:R-:W-:Y:S02]  /*b610*/  IADD3 R20, -R20, RZ, RZ ;  /* 0x000000ff14147210 */ /* 0x000fe40007ffe1ff */
[----:B------:R-:W-:Y:S02]  /*b620*/  LOP3.LUT R6, R15, R32, RZ, 0xc0, !PT ;  /* 0x000000200f067212 */ /* 0x000fe400078ec0ff */
[----:B------:R-:W-:Y:S02]  /*b630*/  IADD3 R8, -R7, RZ, RZ ;  /* 0x000000ff07087210 */ /* 0x000fe40007ffe1ff */
[----:B------:R-:W-:Y:S01]  /*b640*/  LOP3.LUT R12, R12, R9, RZ, 0xc0, !PT ;  /* 0x000000090c0c7212 */ /* 0x000fe200078ec0ff */
[----:B------:R-:W-:Y:S01]  /*b650*/  IMAD R6, R26, R7, R6 ;  /* 0x000000071a067224 */ /* 0x000fe200078e0206 */
[----:B------:R-:W-:Y:S01]  /*b660*/  MOV R10, 0x1 ;  /* 0x00000001000a7802 */ /* 0x000fe20000000f00 */
[----:B------:R-:W-:-:S02]  /*b670*/  @P1 IMAD R25, R24, R20, R3 ;  /* 0x0000001418191224 */ /* 0x000fc400078e0203 */
[----:B-1----:R-:W-:Y:S02]  /*b680*/  IMAD R3, R8, R30, R21 ;  /* 0x0000001e08037224 */ /* 0x002fe400078e0215 */
[----:B------:R-:W-:Y:S02]  /*b690*/  IMAD R13, R6, R31, R25 ;  /* 0x0000001f060d7224 */ /* 0x000fe400078e0219 */
[----:B------:R-:W-:-:S05]  /*b6a0*/  IMAD R6, R3, R23, R12 ;  /* 0x0000001703067224 */ /* 0x000fca00078e020c */
[----:B------:R-:W-:Y:S02]  /*b6b0*/  SEL R7, R6, R13, !P1 ;  /* 0x0000000d06077207 */ /* 0x000fe40004800000 */
[----:B------:R-:W-:Y:S01]  /*b6c0*/  SEL R13, R13, R6, !P1 ;  /* 0x000000060d0d7207 */ /* 0x000fe20004800000 */
[----:B------:R-:W-:-:S07]  /*b6d0*/  IMAD.MOV.U32 R6, RZ, RZ, R14 ;  /* 0x000000ffff067224 */ /* 0x000fce00078e000e */
.L_x_290:
[----:B------:R-:W-:-:S08]  /*b6e0*/  NOP ;  /* 0x0000000000007918 */ /* 0x000fd00000000000 */
[----:B------:R-:W1:-:S00]  /*b6f0*/  USETMAXREG.DEALLOC.CTAPOOL 0x28 ;  /* 0x00000028000079c8 */ /* 0x000e4000080e0500 */
[----:B-1----:R-:W-:-:S13]  /*b700*/  ISETP.NE.AND P1, PT, R0, 0x1, PT ;  /* 0x000000010000780c */ /* 0x002fda0003f25270 */
[----:B------:R-:W-:Y:S05]  /*b710*/  @!P1 BRA `(.L_x_10) ;  /* 0x0000002000909947 */ /* 0x000fea0003800000 */
[----:B------:R-:W-:Y:S05]  /*b720*/  @!P4 BRA `(.L_x_293) ;  /* 0x0000001000a8c947 */ /* 0x000fea0003800000 */
[----:B------:R-:W-:-:S13]  /*b730*/  ISETP.NE.OR P0, PT, R0, 0x2, P0 ;  /* 0x000000020000780c */ /* 0x000fda0000705670 */
[----:B------:R-:W-:Y:S05]  /*b740*/  @P0 BRA `(.L_x_10) ;  /* 0x0000002000840947 */ /* 0x000fea0003800000 */
[----:B------:R-:W-:-:S13]  /*b750*/  LOP3.LUT P1, RZ, R10, 0xff, RZ, 0xc0, !PT ;  /* 0x000000ff0aff7812 */ /* 0x000fda000782c0ff */
[----:B------:R-:W-:Y:S05]  /*b760*/  @!P1 BRA `(.L_x_294) ;  /* 0x0000000000189947 */ /* 0x000fea0003800000 */
[----:B------:R-:W-:Y:S01]  /*b770*/  UMOV UR4, 0x400 ;  /* 0x0000040000047882 */ /* 0x000fe20000000000 */
[----:B------:R-:W-:Y:S01]  /*b780*/  MOV R0, RZ ;  /* 0x000000ff00007202 */ /* 0x000fe20000000f00 */
[----:B------:R-:W-:-:S03]  /*b790*/  ULEA UR4, UR36, UR4, 0x18 ;  /* 0x0000000424047291 */ /* 0x000fc6000f8ec03f */
[----:B------:R-:W-:-:S06]  /*b7a0*/  SHF.L.U32 R0, R0, 0x1f, RZ ;  /* 0x0000001f00007819 */ /* 0x000fcc00000006ff */
[----:B------:R-:W1:Y:S02]  /*b7b0*/  SYNCS.PHASECHK.TRANS64.TRYWAIT P0, [UR4+0x88], R0 ;  /* 0x00008800ff0075a7 */ /* 0x000e640008000144 */
[----:B-1----:R-:W-:Y:S05]  /*b7c0*/  @!P0 BRA `(.L_x_295) ;  /* 0x0000002000ec8947 */ /* 0x002fea0003800000 */
.L_x_294:
[----:B-1----:R-:W-:Y:S01]  /*b7d0*/  PRMT R0, RZ, 0x7610, R0 ;  /* 0x00007610ff007816 */ /* 0x002fe20000000000 */
[----:B------:R-:W-:Y:S06]  /*b7e0*/  @P3 BRA `(.L_x_296) ;  /* 0x0000000000243947 */ /* 0x000fec0003800000 */
[----:B------:R-:W-:Y:S02]  /*b7f0*/  ULDC.64 UR4, c[0x0][0x588] ;  /* 0x0001620000047ab9 */ /* 0x000fe40000000a00 */
[----:B------:R-:W-:-:S04]  /*b800*/  ISETP.NE.U32.AND P0, PT, RZ, UR4, PT ;  /* 0x00000004ff007c0c */ /* 0x000fc8000bf05070 */
[----:B------:R-:W-:-:S13]  /*b810*/  ISETP.NE.AND.EX P0, PT, RZ, UR5, PT, P0 ;  /* 0x00000005ff007c0c */ /* 0x000fda000bf05300 */
[----:B------:R-:W-:Y:S05]  /*b820*/  @!P0 BRA `(.L_x_297) ;  /* 0x00000000000c8947 */ /* 0x000fea0003800000 */
[----:B------:R2:W5:Y:S01]  /*b830*/  LDG.E R3, desc[UR40][R4.64] ;  /* 0x0000002804037981 */ /* 0x000562000c1e1900 */
[----:B------:R-:W-:Y:S01]  /*b840*/  MOV R0, 0x1 ;  /* 0x0000000100007802 */ /* 0x000fe20000000f00 */
[----:B------:R-:W-:Y:S06]  /*b850*/  BRA `(.L_x_296) ;  /* 0x0000000000087947 */ /* 0x000fec0003800000 */
.L_x_297:
[----:B------:R-:W1:Y:S01]  /*b860*/  LDC R3, c[0x0][0x580] ;  /* 0x00016000ff037b82 */ /* 0x000e620000000800 */
[----:B------:R-:W-:-:S07]  /*b870*/  IMAD.MOV.U32 R0, RZ, RZ, 0x1 ;  /* 0x00000001ff007424 */ /* 0x000fce00078e00ff */
.L_x_296:
[----:B------:R-:W-:Y:S01]  /*b880*/  MOV R8, 0x1 ;  /* 0x0000000100087802 */ /* 0x000fe20000000f00 */
[----:B------:R-:W-:Y:S06]  /*b890*/  @!P1 BRA `(.L_x_298) ;  /* 0x0000000c00dc9947 */ /* 0x000fec0003800000 */
[----:B------:R-:W3:Y:S01]  /*b8a0*/  LDC R9, c[0x0][0x900] ;  /* 0x00024000ff097b82 */ /* 0x000ee20000000800 */
[----:B--2---:R-:W-:Y:S01]  /*b8b0*/  MOV R4, 0xffffffff ;  /* 0xffffffff00047802 */ /* 0x004fe20000000f00 */
[----:B------:R-:W-:Y:S01]  /*b8c0*/  IMAD.MOV.U32 R8, RZ, RZ, 0x1 ;  /* 0x00000001ff087424 */ /* 0x000fe200078e00ff */
[----:B------:R-:W-:Y:S01]  /*b8d0*/  LOP3.LUT R10, R19, 0x2, RZ, 0xfc, !PT ;  /* 0x00000002130a7812 */ /* 0x000fe200078efcff */
[----:B------:R-:W-:Y:S01]  /*b8e0*/  ULDC.64 UR6, c[0x0][0x198] ;  /* 0x0000660000067ab9 */ /* 0x000fe20000000a00 */
[----:B------:R-:W-:Y:S01]  /*b8f0*/  ULDC.64 UR14, c[0x0][0x588] ;  /* 0x00016200000e7ab9 */ /* 0x000fe20000000a00 */
[----:B------:R-:W-:Y:S01]  /*b900*/  ULDC.64 UR22, c[0x0][0x590] ;  /* 0x0001640000167ab9 */ /* 0x000fe20000000a00 */
[----:B------:R-:W-:Y:S01]  /*b910*/  ULDC.64 UR24, c[0x0][0x8f8] ;  /* 0x00023e0000187ab9 */ /* 0x000fe20000000a00 */
[----:B------:R-:W2:Y:S01]  /*b920*/  LDC R11, c[0x0][0x8a8] ;  /* 0x00022a00ff0b7b82 */ /* 0x000ea20000000800 */
[-C--:B---3--:R-:W-:Y:S02]  /*b930*/  SHF.L.U32 R4, R4, R9.reuse, RZ ;  /* 0x0000000904047219 */ /* 0x088fe400000006ff */
[----:B------:R-:W-:-:S02]  /*b940*/  SHF.L.U32 R9, R8, R9, RZ ;  /* 0x0000000908097219 */ /* 0x000fc400000006ff */
[----:B------:R-:W-:Y:S02]  /*b950*/  MOV R8, 0x1 ;  /* 0x0000000100087802 */ /* 0x000fe40000000f00 */
[----:B------:R-:W-:Y:S02]  /*b960*/  LOP3.LUT R12, RZ, R4, RZ, 0x33, !PT ;  /* 0x00000004ff0c7212 */ /* 0x000fe400078e33ff */
[----:B--2---:R-:W-:-:S07]  /*b970*/  IADD3 R11, R11, -0x1, RZ ;  /* 0xffffffff0b0b7810 */ /* 0x004fce0007ffe0ff */
.L_x_330:
[----:B------:R-:W-:Y:S02]  /*b980*/  ISETP.NE.U32.AND P0, PT, RZ, UR22, PT ;  /* 0x00000016ff007c0c */ /* 0x000fe4000bf05070 */
[----:B------:R-:W-:Y:S02]  /*b990*/  R2UR UR19, R13 ;  /* 0x000000000d1372ca */ /* 0x000fe400000e0000 */
[----:B------:R-:W-:Y:S02]  /*b9a0*/  R2UR UR18, R7 ;  /* 0x00000000071272ca */ /* 0x000fe400000e0000 */
[----:B------:R-:W-:-:S09]  /*b9b0*/  ISETP.NE.AND.EX P0, PT, RZ, UR23, PT, P0 ;  /* 0x00000017ff007c0c */ /* 0x000fd2000bf05300 */
[----:B------:R-:W-:Y:S02]  /*b9c0*/  USHF.L.U32 UR19, UR19, 0x8, URZ ;  /* 0x0000000813137899 */ /* 0x000fe4000800063f */
[----:B------:R-:W-:Y:S02]  /*b9d0*/  USHF.L.U32 UR18, UR18, 0x6, URZ ;  /* 0x0000000612127899 */ /* 0x000fe4000800063f */
[----:B--234-:R-:W-:Y:S10]  /*b9e0*/  @!P0 BRA `(.L_x_299) ;  /* 0x00000000002c8947 */ /* 0x01cff40003800000 */
[----:B------:R-:W-:-:S04]  /*b9f0*/  ISETP.NE.U32.AND P1, PT, RZ, UR14, PT ;  /* 0x0000000eff007c0c */ /* 0x000fc8000bf25070 */
[----:B------:R-:W-:-:S13]  /*ba00*/  ISETP.NE.AND.EX P1, PT, RZ, UR15, PT, P1 ;  /* 0x0000000fff007c0c */ /* 0x000fda000bf25310 */
[----:B------:R-:W-:Y:S05]  /*ba10*/  @!P1 BRA `(.L_x_300) ;  /* 0x0000000000189947 */ /* 0x000fea0003800000 */
[----:B------:R-:W2:Y:S01]  /*ba20*/  LDC.64 R4, c[0x0][0x588] ;  /* 0x00016200ff047b82 */ /* 0x000ea20000000a00 */
[----:B-1---5:R-:W-:-:S04]  /*ba30*/  IMAD R3, R6, UR22, RZ ;  /* 0x0000001606037c24 */ /* 0x022fc8000f8e02ff */
[----:B--2---:R-:W-:-:S05]  /*ba40*/  IMAD.WIDE R4, R3, 0x4, R4 ;  /* 0x0000000403047825 */ /* 0x004fca00078e0204 */
[----:B------:R3:W5:Y:S01]  /*ba50*/  LDG.E R3, desc[UR40][R4.64] ;  /* 0x0000002804037981 */ /* 0x000762000c1e1900 */
[----:B------:R-:W-:Y:S01]  /*ba60*/  IMAD.MOV.U32 R0, RZ, RZ, 0x1 ;  /* 0x00000001ff007424 */ /* 0x000fe200078e00ff */
[----:B------:R-:W-:Y:S06]  /*ba70*/  BRA `(.L_x_299) ;  /* 0x0000000000087947 */ /* 0x000fec0003800000 */
.L_x_300:
[----:B-1---5:R-:W2:Y:S01]  /*ba80*/  LDC R3, c[0x0][0x580] ;  /* 0x00016000ff037b82 */ /* 0x022ea20000000800 */
[----:B------:R-:W-:-:S07]  /*ba90*/  MOV R0, 0x1 ;  /* 0x0000000100007802 */ /* 0x000fce0000000f00 */
.L_x_299:
[----:B------:R-:W-:Y:S05]  /*baa0*/  @!P0 BRA `(.L_x_301) ;  /* 0x00000000001c8947 */ /* 0x000fea0003800000 */
[----:B------:R-:W-:-:S13]  /*bab0*/  LOP3.LUT P2, RZ, R0, 0xff, RZ, 0xc0, !PT ;  /* 0x000000ff00ff7812 */ /* 0x000fda000784c0ff */
[----:B---3--:R-:W3:Y:S02]  /*bac0*/  @!P2 LDC.64 R4, c[0x0][0x588] ;  /* 0x00016200ff04ab82 */ /* 0x008ee40000000a00 */
[----:B---3--:R-:W-:-:S04]  /*bad0*/  @!P2 ISETP.NE.U32.AND P0, PT, R4, RZ, PT ;  /* 0x000000ff0400a20c */ /* 0x008fc80003f05070 */
[----:B------:R-:W-:Y:S02]  /*bae0*/  @!P2 ISETP.NE.AND.EX P1, PT, R5, RZ, PT, P0 ;  /* 0x000000ff0500a20c */ /* 0x000fe40003f25300 */
[----:B-12--5:R-:W-:Y:S02]  /*baf0*/  @P2 FSETP.EQ.AND P0, PT, R3, RZ, PT ;  /* 0x000000ff0300220b */ /* 0x026fe40003f02000 */
[----:B------:R-:W-:Y:S01]  /*bb00*/  @!P2 PLOP3.LUT P0, PT, P1, PT, PT, 0x8, 0x0 ;  /* 0x000000000000a81c */ /* 0x000fe20000f0e170 */
[----:B------:R-:W-:-:S12]  /*bb10*/  BRA `(.L_x_302) ;  /* 0x0000000000047947 */ /* 0x000fd80003800000 */
.L_x_301:
[----:B-12--5:R-:W-:-:S13]  /*bb20*/  FSETP.EQ.AND P0, PT, R3, RZ, PT ;  /* 0x000000ff0300720b */ /* 0x026fda0003f02000 */
.L_x_302:
[----:B------:R-:W-:Y:S02]  /*bb30*/  ISETP.NE.AND P2, PT, R10, 0x3, PT ;  /* 0x000000030a00780c */ /* 0x000fe40003f45270 */
[----:B------:R-:W-:-:S04]  /*bb40*/  ELECT P1, URZ, PT ;  /* 0x00000000003f782f */ /* 0x000fc80003820000 */
[----:B------:R-:W-:-:S07]  /*bb50*/  PLOP3.LUT P0, PT, P1, P0, PT, 0x20, 0x0 ;  /* 0x000000000000781c */ /* 0x000fce0000f00470 */
[----:B------:R-:W-:Y:S06]  /*bb60*/  @!P2 BRA `(.L_x_303) ;  /* 0x000000000004a947 */ /* 0x000fec0003800000 */
[----:B------:R-:W-:Y:S01]  /*bb70*/  BPT.TRAP 0x1 ;  /* 0x000000040000795c */ /* 0x000fe20000300000 */
.L_x_303:
[----:B------:R-:W1:Y:S01]  /*bb80*/  S2UR UR36, SR_CgaCtaId ;  /* 0x00000000002479c3 */ /* 0x000e620000008800 */
[----:B------:R-:W-:Y:S01]  /*bb90*/  UMOV UR4, 0x400 ;  /* 0x0000040000047882 */ /* 0x000fe20000000000 */
[----:B---3--:R-:W-:Y:S01]  /*bba0*/  SHF.L.U32 R4, R8, 0x1f, RZ ;  /* 0x0000001f08047819 */ /* 0x008fe200000006ff */
[----:B-1----:R-:W-:-:S09]  /*bbb0*/  ULEA UR5, UR36, UR4, 0x18 ;  /* 0x0000000424057291 */ /* 0x002fd2000f8ec03f */
[----:B------:R-:W1:Y:S02]  /*bbc0*/  SYNCS.PHASECHK.TRANS64.TRYWAIT P1, [UR5+0x60], R4 ;  /* 0x00006004ff0075a7 */ /* 0x000e640008020145 */
[----:B-1----:R-:W-:Y:S05]  /*bbd0*/  @!P1 BRA `(.L_x_304) ;  /* 0x0000002000009947 */ /* 0x002fea0003800000 */
.L_x_362:
[----:B------:R-:W-:Y:S04]  /*bbe0*/  BSSY B0, `(.L_x_305) ;  /* 0x000000e000007945 */ /* 0x000fe80003800000 */
[----:B------:R-:W-:Y:S05]  /*bbf0*/  @!P0 BRA `(.L_x_306) ;  /* 0x0000000000308947 */ /* 0x000fea0003800000 */
[----:B------:R-:W-:Y:S01]  /*bc00*/  R2UR UR20, R6 ;  /* 0x00000000061472ca */ /* 0x000fe200000e0000 */
[----:B------:R-:W-:Y:S02]  /*bc10*/  UIADD3 UR8, UP0, UR6, 0x3f0, URZ ;  /* 0x000003f006087890 */ /* 0x000fe4000ff1e03f */
[----:B------:R-:W-:Y:S02]  /*bc20*/  UIADD3 UR16, UR5, 0x200, URZ ;  /* 0x0000020005107890 */ /* 0x000fe4000fffe03f */
[----:B------:R-:W-:Y:S02]  /*bc30*/  UIADD3 UR17, UR5, 0x40, URZ ;  /* 0x0000004005117890 */ /* 0x000fe4000fffe03f */
[----:B------:R-:W-:Y:S01]  /*bc40*/  UIADD3.X UR9, URZ, UR7, URZ, UP0, !UPT ;  /* 0x000000073f097290 */ /* 0x000fe200087fe43f */
[----:B------:R-:W-:Y:S01]  /*bc50*/  UMOV UR10, 0x0 ;  /* 0x00000000000a7882 */ /* 0x000fe20000000000 */
[----:B------:R-:W-:-:S07]  /*bc60*/  UMOV UR11, 0x10000000 ;  /* 0x10000000000b7882 */ /* 0x000fce0000000000 */
[----:B------:R2:W-:Y:S02]  /*bc70*/  UTMALDG.3D [UR16], [UR8], desc[UR10] ;  /* 0x00000a10080075b4 */ /* 0x0005e40008011000 */
[----:B--2---:R-:W-:Y:S05]  /*bc80*/  @!P2 BRA `(.L_x_307) ;  /* 0x000000000004a947 */ /* 0x004fea0003800000 */
[----:B------:R-:W-:Y:S01]  /*bc90*/  BPT.TRAP 0x1 ;  /* 0x000000040000795c */ /* 0x000fe20000300000 */
.L_x_307:
[----:B-1----:R-:W1:Y:S02]  /*bca0*/  LDC R5, c[0x0][0x800] ;  /* 0x00020000ff057b82 */ /* 0x002e640000000800 */
[----:B-1----:R2:W-:Y:S02]  /*bcb0*/  SYNCS.ARRIVE.TRANS64.RED.A0TR RZ, [UR5+0x40], R5 ;  /* 0x00004005ffff79a7 */ /* 0x0025e40008300405 */
.L_x_306:
[----:B------:R-:W-:Y:S05]  /*bcc0*/  BSYNC B0 ;  /* 0x0000000000007941 */ /* 0x000fea0003800000 */
.L_x_305:
[----:B------:R-:W-:Y:S05]  /*bcd0*/  @!P2 BRA `(.L_x_308) ;  /* 0x000000000004a947 */ /* 0x000fea0003800000 */
[----:B------:R-:W-:Y:S01]  /*bce0*/  BPT.TRAP 0x1 ;  /* 0x000000040000795c */ /* 0x000fe20000300000 */
.L_x_308:
[----:B------:R-:W-:-:S04]  /*bcf0*/  UIADD3 UR4, UR5, 0x40, URZ ;  /* 0x0000004005047890 */ /* 0x000fc8000fffe03f */
[----:B------:R-:W-:-:S09]  /*bd00*/  UPRMT UR4, UR36, 0x654, UR4 ;  /* 0x0000065424047896 */ /* 0x000fd20008000004 */
[----:B------:R-:W-:Y:S01]  /*bd10*/  SYNCS.ARRIVE.TRANS64.RED.A1T0 RZ, [UR4], RZ ;  /* 0x000000ffffff79a7 */ /* 0x000fe20008100404 */
[----:B------:R-:W-:Y:S05]  /*bd20*/  @!P2 BRA `(.L_x_309) ;  /* 0x000000000004a947 */ /* 0x000fea0003800000 */
[----:B------:R-:W-:Y:S01]  /*bd30*/  BPT.TRAP 0x1 ;  /* 0x000000040000795c */ /* 0x000fe20000300000 */
.L_x_309:
[----:B------:R-:W3:Y:S02]  /*bd40*/  SYNCS.PHASECHK.TRANS64.TRYWAIT P1, [UR5+0x68], R4 ;  /* 0x00006804ff0075a7 */ /* 0x000ee40008020145 */
[----:B---3--:R-:W-:Y:S05]  /*bd50*/  @!P1 BRA `(.L_x_310) ;  /* 0x0000001c00b89947 */ /* 0x008fea0003800000 */
.L_x_363:
[----:B------:R-:W-:Y:S04]  /*bd60*/  BSSY B0, `(.L_x_311) ;  /* 0x0000010000007945 */ /* 0x000fe80003800000 */
[----:B------:R-:W-:Y:S05]  /*bd70*/  @!P0 BRA `(.L_x_312) ;  /* 0x0000000000388947 */ /* 0x000fea0003800000 */
[----:B------:R-:W-:Y:S01]  /*bd80*/  UIADD3 UR16, UP0, UR6, 0x3f0, URZ ;  /* 0x000003f006107890 */ /* 0x000fe2000ff1e03f */
[----:B------:R-:W-:Y:S01]  /*bd90*/  R2UR UR12, R6 ;  /* 0x00000000060c72ca */ /* 0x000fe200000e0000 */
[----:B------:R-:W-:Y:S02]  /*bda0*/  UIADD3 UR11, UR19, 0x80, URZ ;  /* 0x00000080130b7890 */ /* 0x000fe4000fffe03f */
[----:B------:R-:W-:Y:S02]  /*bdb0*/  UIADD3 UR8, UR5, 0x2200, URZ ;  /* 0x0000220005087890 */ /* 0x000fe4000fffe03f */
[----:B------:R-:W-:Y:S02]  /*bdc0*/  UIADD3 UR9, UR5, 0x48, URZ ;  /* 0x0000004805097890 */ /* 0x000fe4000fffe03f */
[----:B------:R-:W-:Y:S01]  /*bdd0*/  UIADD3.X UR17, URZ, UR7, URZ, UP0, !UPT ;  /* 0x000000073f117290 */ /* 0x000fe200087fe43f */
[----:B------:R-:W-:Y:S01]  /*bde0*/  UMOV UR20, 0x0 ;  /* 0x0000000000147882 */ /* 0x000fe20000000000 */
[----:B------:R-:W-:Y:S01]  /*bdf0*/  UMOV UR21, 0x10000000 ;  /* 0x1000000000157882 */ /* 0x000fe20000000000 */
[----:B------:R-:W-:-:S06]  /*be00*/  UMOV UR10, UR18 ;  /* 0x00000012000a7c82 */ /* 0x000fcc0008000000 */
[----:B------:R3:W-:Y:S02]  /*be10*/  UTMALDG.3D [UR8], [UR16], desc[UR20] ;  /* 0x00001408100075b4 */ /* 0x0007e40008011000 */
[----:B---3--:R-:W-:Y:S05]  /*be20*/  @!P2 BRA `(.L_x_313) ;  /* 0x000000000004a947 */ /* 0x008fea0003800000 */
[----:B------:R-:W-:Y:S01]  /*be30*/  BPT.TRAP 0x1 ;  /* 0x000000040000795c */ /* 0x000fe20000300000 */
.L_x_313:
[----:B-12---:R-:W1:Y:S02]  /*be40*/  LDC R5, c[0x0][0x800] ;  /* 0x00020000ff057b82 */ /* 0x006e640000000800 */
[----:B-1----:R3:W-:Y:S02]  /*be50*/  SYNCS.ARRIVE.TRANS64.RED.A0TR RZ, [UR5+0x48], R5 ;  /* 0x00004805ffff79a7 */ /* 0x0027e40008300405 */
.L_x_312:
[----:B------:R-:W-:Y:S05]  /*be60*/  BSYNC B0 ;  /* 0x0000000000007941 */ /* 0x000fea0003800000 */
.L_x_311:
[----:B------:R-:W-:Y:S05]  /*be70*/  @!P2 BRA `(.L_x_314) ;  /* 0x000000000004a947 */ /* 0x000fea0003800000 */
[----:B------:R-:W-:Y:S01]  /*be80*/  BPT.TRAP 0x1 ;  /* 0x000000040000795c */ /* 0x000fe20000300000 */
.L_x_314:
[----:B------:R-:W-:Y:S02]  /*be90*/  UIADD3 UR4, UR5, 0x48, URZ ;  /* 0x0000004805047890 */ /* 0x000fe4000fffe03f */
[----:B------:R-:W-:Y:S02]  /*bea0*/  UIADD3 UR10, UR18, 0x20, URZ ;  /* 0x00000020120a7890 */ /* 0x000fe4000fffe03f */
[----:B------:R-:W-:-:S09]  /*beb0*/  UPRMT UR4, UR36, 0x654, UR4 ;  /* 0x0000065424047896 */ /* 0x000fd20008000004 */
[----:B------:R-:W-:Y:S01]  /*bec0*/  SYNCS.ARRIVE.TRANS64.RED.A1T0 RZ, [UR4], RZ ;  /* 0x000000ffffff79a7 */ /* 0x000fe20008100404 */
[----:B------:R-:W-:Y:S05]  /*bed0*/  @!P2 BRA `(.L_x_315) ;  /* 0x000000000004a947 */ /* 0x000fea0003800000 */
[----:B------:R-:W-:Y:S01]  /*bee0*/  BPT.TRAP 0x1 ;  /* 0x000000040000795c */ /* 0x000fe20000300000 */
.L_x_315:
[----:B------:R-:W4:Y:S02]  /*bef0*/  SYNCS.PHASECHK.TRANS64.TRYWAIT P1, [UR5+0x70], R4 ;  /* 0x00007004ff0075a7 */ /* 0x000f240008020145 */
[----:B----4-:R-:W-:Y:S05]  /*bf00*/  @!P1 BRA `(.L_x_316) ;  /* 0x0000001c00649947 */ /* 0x010fea0003800000 */
.L_x_364:
        /* <DEDUP_REMOVED lines=8> */
[----:B------:R-:W-:Y:S01]  /*bf90*/  UMOV UR21, 0x10000000 ;  /* 0x1000000000157882 */ /* 0x000fe20000000000 */
[----:B------:R-:W-:-:S06]  /*bfa0*/  UMOV UR11, UR19 ;  /* 0x00000013000b7c82 */ /* 0x000fcc0008000000 */
[----:B------:R4:W-:Y:S02]  /*bfb0*/  UTMALDG.3D [UR8], [UR16], desc[UR20] ;  /* 0x00001408100075b4 */ /* 0x0009e40008011000 */
[----:B----4-:R-:W-:Y:S05]  /*bfc0*/  @!P2 BRA `(.L_x_319) ;  /* 0x000000000004a947 */ /* 0x010fea0003800000 */
[----:B------:R-:W-:Y:S01]  /*bfd0*/  BPT.TRAP 0x1 ;  /* 0x000000040000795c */ /* 0x000fe20000300000 */
.L_x_319:
[----:B-123--:R-:W1:Y:S02]  /*bfe0*/  LDC R5, c[0x0][0x800] ;  /* 0x00020000ff057b82 */ /* 0x00ee640000000800 */
[----:B-1----:R4:W-:Y:S02]  /*bff0*/  SYNCS.ARRIVE.TRANS64.RED.A0TR RZ, [UR5+0x50], R5 ;  /* 0x00005005ffff79a7 */ /* 0x0029e40008300405 */
.L_x_318:
[----:B------:R-:W-:Y:S05]  /*c000*/  BSYNC B0 ;  /* 0x0000000000007941 */ /* 0x000fea0003800000 */
.L_x_317:
[----:B------:R-:W-:Y:S05]  /*c010*/  @!P2 BRA `(.L_x_320) ;  /* 0x000000000004a947 */ /* 0x000fea0003800000 */
[----:B------:R-:W-:Y:S01]  /*c020*/  BPT.TRAP 0x1 ;  /* 0x000000040000795c */ /* 0x000fe20000300000 */
.L_x_320:
[----:B------:R-:W-:-:S04]  /*c030*/  UIADD3 UR4, UR5, 0x50, URZ ;  /* 0x0000005005047890 */ /* 0x000fc8000fffe03f */
[----:B------:R-:W-:-:S09]  /*c040*/  UPRMT UR4, UR36, 0x654, UR4 ;  /* 0x0000065424047896 */ /* 0x000fd20008000004 */
[----:B------:R-:W-:Y:S01]  /*c050*/  SYNCS.ARRIVE.TRANS64.RED.A1T0 RZ, [UR4], RZ ;  /* 0x000000ffffff79a7 */ /* 0x000fe20008100404 */
[----:B------:R-:W-:Y:S05]  /*c060*/  @!P2 BRA `(.L_x_321) ;  /* 0x000000000004a947 */ /* 0x000fea0003800000 */
[----:B------:R-:W-:Y:S01]  /*c070*/  BPT.TRAP 0x1 ;  /* 0x000000040000795c */ /* 0x000fe20000300000 */
.L_x_321:
[----:B------:R-:W5:Y:S02]  /*c080*/  SYNCS.PHASECHK.TRANS64.TRYWAIT P1, [UR5+0x78], R4 ;  /* 0x00007804ff0075a7 */ /* 0x000f640008020145 */
[----:B-----5:R-:W-:Y:S05]  /*c090*/  @!P1 BRA `(.L_x_322) ;  /* 0x0000001c00189947 */ /* 0x020fea0003800000 */
.L_x_365:
[----:B------:R-:W-:Y:S04]  /*c0a0*/  BSSY B0, `(.L_x_323) ;  /* 0x000000f000007945 */ /* 0x000fe80003800000 */
[----:B------:R-:W-:Y:S05]  /*c0b0*/  @!P0 BRA `(.L_x_324) ;  /* 0x0000000000348947 */ /* 0x000fea0003800000 */
[----:B------:R-:W-:Y:S01]  /*c0c0*/  R2UR UR12, R6 ;  /* 0x00000000060c72ca */ /* 0x000fe200000e0000 */
[----:B------:R-:W-:Y:S02]  /*c0d0*/  UIADD3 UR16, UP0, UR6, 0x3f0, URZ ;  /* 0x000003f006107890 */ /* 0x000fe4000ff1e03f */
[----:B------:R-:W-:Y:S02]  /*c0e0*/  UIADD3 UR11, UR19, 0x80, URZ ;  /* 0x00000080130b7890 */ /* 0x000fe4000fffe03f */
[----:B------:R-:W-:Y:S02]  /*c0f0*/  UIADD3 UR8, UR5, 0x6200, URZ ;  /* 0x0000620005087890 */ /* 0x000fe4000fffe03f */
[----:B------:R-:W-:Y:S02]  /*c100*/  UIADD3 UR9, UR5, 0x58, URZ ;  /* 0x0000005805097890 */ /* 0x000fe4000fffe03f */
[----:B------:R-:W-:Y:S01]  /*c110*/  UIADD3.X UR17, URZ, UR7, URZ, UP0, !UPT ;  /* 0x000000073f117290 */ /* 0x000fe200087fe43f */
[----:B------:R-:W-:Y:S01]  /*c120*/  UMOV UR20, 0x0 ;  /* 0x0000000000147882 */ /* 0x000fe20000000000 */
[----:B------:R-:W-:-:S07]  /*c130*/  UMOV UR21, 0x10000000 ;  /* 0x1000000000157882 */ /* 0x000fce0000000000 */
[----:B------:R1:W-:Y:S02]  /*c140*/  UTMALDG.3D [UR8], [UR16], desc[UR20] ;  /* 0x00001408100075b4 */ /* 0x0003e40008011000 */
[----:B-1----:R-:W-:Y:S05]  /*c150*/  @!P2 BRA `(.L_x_325) ;  /* 0x000000000004a947 */ /* 0x002fea0003800000 */
[----:B------:R-:W-:Y:S01]  /*c160*/  BPT.TRAP 0x1 ;  /* 0x000000040000795c */ /* 0x000fe20000300000 */
.L_x_325:
[----:B------:R-:W1:Y:S02]  /*c170*/  LDC R4, c[0x0][0x800] ;  /* 0x00020000ff047b82 */ /* 0x000e640000000800 */
[----:B-1----:R1:W-:Y:S02]  /*c180*/  SYNCS.ARRIVE.TRANS64.RED.A0TR RZ, [UR5+0x58], R4 ;  /* 0x00005804ffff79a7 */ /* 0x0023e40008300405 */
.L_x_324:
[----:B------:R-:W-:Y:S05]  /*c190*/  BSYNC B0 ;  /* 0x0000000000007941 */ /* 0x000fea0003800000 */
.L_x_323:
[----:B------:R-:W-:Y:S05]  /*c1a0*/  @!P2 BRA `(.L_x_326) ;  /* 0x000000000004a947 */ /* 0x000fea0003800000 */
[----:B------:R-:W-:Y:S01]  /*c1b0*/  BPT.TRAP 0x1 ;  /* 0x000000040000795c */ /* 0x000fe20000300000 */
.L_x_326:
[----:B------:R-:W-:Y:S01]  /*c1c0*/  IADD3 R16, P0, R16, UR38, RZ ;  /* 0x0000002610107c10 */ /* 0x000fe2000ff1e0ff */
[----:B------:R-:W-:Y:S01]  /*c1d0*/  UIADD3 UR4, UR5, 0x58, URZ ;  /* 0x0000005805047890 */ /* 0x000fe2000fffe03f */
[----:B------:R-:W-:Y:S01]  /*c1e0*/  LOP3.LUT R8, R8, 0x1, RZ, 0x3c, !PT ;  /* 0x0000000108087812 */ /* 0x000fe200078e3cff */
[----:B------:R-:W-:Y:S01]  /*c1f0*/  IMAD.MOV.U32 R7, RZ, RZ, -0x1 ;  /* 0xffffffffff077424 */ /* 0x000fe200078e00ff */
[----:B------:R-:W-:Y:S01]  /*c200*/  IADD3.X R17, R17, UR37, RZ, P0, !PT ;  /* 0x0000002511117c10 */ /* 0x000fe200087fe4ff */
[----:B------:R-:W-:Y:S01]  /*c210*/  UPRMT UR4, UR36, 0x654, UR4 ;  /* 0x0000065424047896 */ /* 0x000fe20008000004 */
[----:B------:R-:W-:Y:S02]  /*c220*/  ISETP.GE.U32.AND P0, PT, R16, UR24, PT ;  /* 0x0000001810007c0c */ /* 0x000fe4000bf06070 */
[----:B-1----:R-:W-:Y:S02]  /*c230*/  PRMT R4, RZ, 0x7610, R4 ;  /* 0x00007610ff047816 */ /* 0x002fe40000000004 */
[----:B------:R-:W-:-:S02]  /*c240*/  ISETP.GE.U32.AND.EX P0, PT, R17, UR25, PT, P0 ;  /* 0x0000001911007c0c */ /* 0x000fc4000bf06100 */
[----:B------:R-:W-:Y:S02]  /*c250*/  MOV R13, 0xffffffff ;  /* 0xffffffff000d7802 */ /* 0x000fe40000000f00 */
[----:B------:R-:W-:Y:S01]  /*c260*/  SYNCS.ARRIVE.TRANS64.RED.A1T0 RZ, [UR4], RZ ;  /* 0x000000ffffff79a7 */ /* 0x000fe20008100404 */
[----:B------:R-:W-:-:S08]  /*c270*/  MOV R6, 0xffffffff ;  /* 0xffffffff00067802 */ /* 0x000fd00000000f00 */
[----:B------:R-:W-:Y:S05]  /*c280*/  @P0 BRA `(.L_x_327) ;  /* 0x0000000400580947 */ /* 0x000fea0003800000 */
[----:B------:R-:W1:Y:S01]  /*c290*/  S2R R13, SR_CTAID.X ;  /* 0x00000000000d7919 */ /* 0x000e620000002500 */
[----:B------:R-:W5:Y:S01]  /*c2a0*/  LDC.64 R14, c[0x0][0x8d0] ;  /* 0x00023400ff0e7b82 */ /* 0x000f620000000a00 */
[----:B------:R-:W-:Y:S01]  /*c2b0*/  ULDC UR4, c[0x0][0x150] ;  /* 0x0000540000047ab9 */ /* 0x000fe20000000800 */
[----:B------:R-:W-:Y:S01]  /*c2c0*/  MOV R22, R17 ;  /* 0x0000001100167202 */ /* 0x000fe20000000f00 */
[----:B------:R-:W2:Y:S05]  /*c2d0*/  S2R R20, SR_CTAID.Y ;  /* 0x0000000000147919 */ /* 0x000eaa0000002600 */
[----:B------:R-:W3:Y:S08]  /*c2e0*/  LDC R6, c[0x0][0x144] ;  /* 0x00005100ff067b82 */ /* 0x000ef00000000800 */
[----:B------:R-:W3:Y:S01]  /*c2f0*/  LDC R21, c[0x0][0x8d8] ;  /* 0x00023600ff157b82 */ /* 0x000ee20000000800 */
[----:B-----5:R-:W-:-:S04]  /*c300*/  ISETP.NE.U32.AND P0, PT, R14, RZ, PT ;  /* 0x000000ff0e00720c */ /* 0x020fc80003f05070 */
[----:B------:R-:W-:Y:S02]  /*c310*/  ISETP.NE.AND.EX P0, PT, R15, RZ, PT, P0 ;  /* 0x000000ff0f00720c */ /* 0x000fe40003f05300 */
[----:B-1----:R-:W-:Y:S02]  /*c320*/  I2FP.F32.U32 R4, R13 ;  /* 0x0000000d00047245 */ /* 0x002fe40000201000 */
[----:B--2---:R-:W-:-:S03]  /*c330*/  I2FP.F32.U32 R18, R20 ;  /* 0x0000001400127245 */ /* 0x004fc60000201000 */
[----:B------:R-:W-:-:S06]  /*c340*/  FMUL R4, R4, UR4 ;  /* 0x0000000404047c20 */ /* 0x000fcc0008400000 */
[----:B------:R-:W3:Y:S02]  /*c350*/  F2I.U32.TRUNC.NTZ R4, R4 ;  /* 0x0000000400047305 */ /* 0x000ee4000020f000 */
[----:B---34-:R-:W-:-:S05]  /*c360*/  IADD3 R5, -R4, RZ, RZ ;  /* 0x000000ff04057210 */ /* 0x018fca0007ffe1ff */
[----:B------:R-:W-:Y:S02]  /*c370*/  IMAD R13, R6, R5, R13 ;  /* 0x00000005060d7224 */ /* 0x000fe400078e020d */
[----:B------:R-:W-:Y:S01]  /*c380*/  IMAD.MOV.U32 R6, RZ, RZ, R16 ;  /* 0x000000ffff067224 */ /* 0x000fe200078e0010 */
[----:B------:R-:W-:Y:S06]  /*c390*/  @!P0 BRA `(.L_x_328) ;  /* 0x0000000000308947 */ /* 0x000fec0003800000 */
[----:B------:R-:W1:Y:S02]  /*c3a0*/  LDC R5, c[0x0][0x8dc] ;  /* 0x00023700ff057b82 */ /* 0x000e640000000800 */
[----:B-1----:R-:W-:-:S04]  /*c3b0*/  IADD3 R5, P0, R16, R5, RZ ;  /* 0x0000000510057210 */ /* 0x002fc80007f1e0ff */
[----:B------:R-:W-:-:S05]  /*c3c0*/  IADD3.X R23, RZ, R17, RZ, P0, !PT ;  /* 0x00000011ff177210 */ /* 0x000fca00007fe4ff */
[----:B------:R-:W-:-:S04]  /*c3d0*/  IMAD.WIDE.U32 R6, R23, R14, RZ ;  /* 0x0000000e17067225 */ /* 0x000fc800078e00ff */
[----:B------:R-:W-:-:S04]  /*c3e0*/  IMAD.WIDE.U32 R6, P0, R5, R15, R6 ;  /* 0x0000000f05067225 */ /* 0x000fc80007800006 */
[----:B------:R-:W-:Y:S01]  /*c3f0*/  IMAD.WIDE.U32 R4, R5, R14, RZ ;  /* 0x0000000e05047225 */ /* 0x000fe200078e00ff */
[----:B------:R-:W-:-:S04]  /*c400*/  MOV R4, R7 ;  /* 0x0000000700047202 */ /* 0x000fc80000000f00 */
[----:B------:R-:W-:Y:S01]  /*c410*/  IADD3 RZ, P1, R5, R6, RZ ;  /* 0x0000000605ff7210 */ /* 0x000fe20007f3e0ff */
[----:B------:R-:W-:-:S04]  /*c420*/  IMAD.X R5, RZ, RZ, RZ, P0 ;  /* 0x000000ffff057224 */ /* 0x000fc800000e06ff */
[----:B------:R-:W-:-:S04]  /*c430*/  IMAD.WIDE.U32.X R4, R23, R15, R4, P1 ;  /* 0x0000000f17047225 */ /* 0x000fc800008e0404 */
[----:B------:R-:W-:Y:S01]  /*c440*/  IMAD.MOV.U32 R22, RZ, RZ, R5 ;  /* 0x000000ffff167224 */ /* 0x000fe200078e0005 */
[----:B------:R-:W-:-:S07]  /*c450*/  MOV R6, R4 ;  /* 0x0000000400067202 */ /* 0x000fce0000000f00 */
.L_x_328:
[----:B------:R-:W-:Y:S01]  /*c460*/  ULDC UR4, c[0x0][0x154] ;  /* 0x0000550000047ab9 */ /* 0x000fe20000000800 */
[----:B------:R-:W1:Y:S01]  /*c470*/  LDC R7, c[0x0][0x148] ;  /* 0x00005200ff077b82 */ /* 0x000e620000000800 */
[----:B------:R-:W-:Y:S01]  /*c480*/  FMUL R14, R18, UR4 ;  /* 0x00000004120e7c20 */ /* 0x000fe20008400000 */
[----:B------:R-:W-:Y:S02]  /*c490*/  ISETP.NE.AND P2, PT, R2, 0x1, PT ;  /* 0x000000010200780c */ /* 0x000fe40003f45270 */
[-CC-:B------:R-:W-:Y:S02]  /*c4a0*/  SHF.R.U64 R18, R6, R21.reuse, R22.reuse ;  /* 0x0000001506127219 */ /* 0x180fe40000001216 */
[----:B------:R-:W-:Y:S01]  /*c4b0*/  SHF.R.U32.HI R21, RZ, R21, R22 ;  /* 0x00000015ff157219 */ /* 0x000fe20000011616 */
[----:B------:R-:W2:Y:S01]  /*c4c0*/  F2I.U32.TRUNC.NTZ R14, R14 ;  /* 0x0000000e000e7305 */ /* 0x000ea2000020f000 */
[----:B------:R-:W3:Y:S01]  /*c4d0*/  LDC.64 R4, c[0x0][0x8c8] ;  /* 0x00023200ff047b82 */ /* 0x000ee20000000a00 */
[----:B------:R-:W-:-:S04]  /*c4e0*/  IADD3 R23, P0, RZ, -R18, RZ ;  /* 0x80000012ff177210 */ /* 0x000fc80007f1e0ff */
[----:B------:R-:W-:-:S03]  /*c4f0*/  IADD3.X R21, RZ, ~R21, RZ, P0, !PT ;  /* 0x80000015ff157210 */ /* 0x000fc600007fe4ff */
[----:B------:R-:W4:Y:S01]  /*c500*/  LDC R22, c[0x0][0x8c0] ;  /* 0x00023000ff167b82 */ /* 0x000f220000000800 */
[----:B--2---:R-:W-:-:S07]  /*c510*/  IADD3 R15, -R14, RZ, RZ ;  /* 0x000000ff0e0f7210 */ /* 0x004fce0007ffe1ff */
[----:B------:R-:W2:Y:S01]  /*c520*/  LDC R27, c[0x0][0x900] ;  /* 0x00024000ff1b7b82 */ /* 0x000ea20000000800 */
[----:B-1----:R-:W-:-:S07]  /*c530*/  @P2 IMAD R13, R7, R15, R20 ;  /* 0x0000000f070d2224 */ /* 0x002fce00078e0214 */
[----:B------:R-:W1:Y:S01]  /*c540*/  LDC.64 R14, c[0x0][0x8e8] ;  /* 0x00023a00ff0e7b82 */ /* 0x000e620000000a00 */
[----:B---3--:R-:W-:-:S04]  /*c550*/  IMAD R6, R21, R4, RZ ;  /* 0x0000000415067224 */ /* 0x008fc800078e02ff */
[C---:B------:R-:W-:Y:S02]  /*c560*/  IMAD R7, R23.reuse, R5, R6 ;  /* 0x0000000517077224 */ /* 0x040fe400078e0206 */
[----:B------:R-:W-:Y:S01]  /*c570*/  IMAD.WIDE.U32 R4, R23, R4, R16 ;  /* 0x0000000417047225 */ /* 0x000fe200078e0010 */
[----:B------:R-:W3:Y:S03]  /*c580*/  LDC R6, c[0x0][0x8b0] ;  /* 0x00022c00ff067b82 */ /* 0x000ee60000000800 */
[----:B------:R-:W-:-:S05]  /*c590*/  IMAD.IADD R5, R5, 0x1, R7 ;  /* 0x0000000105057824 */ /* 0x000fca00078e0207 */
[-CC-:B----4-:R-:W-:Y:S01]  /*c5a0*/  SHF.R.U64 R26, R4, R22.reuse, R5.reuse ;  /* 0x00000016041a7219 */ /* 0x190fe20000001205 */
[----:B------:R-:W4:Y:S01]  /*c5b0*/  LDC R25, c[0x0][0x8f0] ;  /* 0x00023c00ff197b82 */ /* 0x000f220000000800 */
[----:B------:R-:W-:Y:S02]  /*c5c0*/  SHF.R.U32.HI R5, RZ, R22, R5 ;  /* 0x00000016ff057219 */ /* 0x000fe40000011605 */
[----:B-1----:R-:W-:-:S05]  /*c5d0*/  ISETP.NE.U32.AND P0, PT, R14, RZ, PT ;  /* 0x000000ff0e00720c */ /* 0x002fca0003f05070 */
[----:B------:R-:W1:Y:S01]  /*c5e0*/  LDC R24, c[0x0][0x8e0] ;  /* 0x00023800ff187b82 */ /* 0x000e620000000800 */
[----:B------:R-:W-:Y:S02]  /*c5f0*/  ISETP.NE.AND.EX P0, PT, R15, RZ, PT, P0 ;  /* 0x000000ff0f00720c */ /* 0x000fe40003f05300 */
[----:B---3--:R-:W-:-:S05]  /*c600*/  SHF.R.U64 R23, R26, R6, R5 ;  /* 0x000000061a177219 */ /* 0x008fca0000001205 */
[----:B------:R-:W3:Y:S01]  /*c610*/  LDC R22, c[0x0][0x8b8] ;  /* 0x00022e00ff167b82 */ /* 0x000ee20000000800 */
[----:B------:R-:W-:-:S04]  /*c620*/  SHF.R.U32.HI R4, RZ, R6, R5 ;  /* 0x00000006ff047219 */ /* 0x000fc80000011605 */
[-CC-:B--2---:R-:W-:Y:S02]  /*c630*/  SHF.R.U64 R21, R23, R27.reuse, R4.reuse ;  /* 0x0000001b17157219 */ /* 0x184fe40000001204 */
[----:B------:R-:W-:Y:S01]  /*c640*/  SHF.R.U32.HI R27, RZ, R27, R4 ;  /* 0x0000001bff1b7219 */ /* 0x000fe20000011604 */
[----:B------:R-:W2:Y:S01]  /*c650*/  LDC R20, c[0x0][0x8a8] ;  /* 0x00022a00ff147b82 */ /* 0x000ea20000000800 */
[----:B------:R-:W-:Y:S02]  /*c660*/  MOV R4, R21 ;  /* 0x0000001500047202 */ /* 0x000fe40000000f00 */
[----:B------:R-:W-:Y:S01]  /*c670*/  MOV R5, R27 ;  /* 0x0000001b00057202 */ /* 0x000fe20000000f00 */
[----:B----4-:R-:W-:Y:S06]  /*c680*/  @!P0 BRA `(.L_x_329) ;  /* 0x0000000000288947 */ /* 0x010fec0003800000 */
[----:B------:R-:W4:Y:S02]  /*c690*/  LDC R4, c[0x0][0x8f4] ;  /* 0x00023d00ff047b82 */ /* 0x000f240000000800 */
[----:B----4-:R-:W-:-:S05]  /*c6a0*/  IADD3 R5, P0, R21, R4, RZ ;  /* 0x0000000415057210 */ /* 0x010fca0007f1e0ff */
[----:B------:R-:W-:-:S04]  /*c6b0*/  IMAD.X R27, RZ, RZ, R27, P0 ;  /* 0x000000ffff1b7224 */ /* 0x000fc800000e061b */
[----:B------:R-:W-:-:S04]  /*c6c0*/  IMAD.WIDE.U32 R6, R27, R14, RZ ;  /* 0x0000000e1b067225 */ /* 0x000fc800078e00ff */
[----:B------:R-:W-:-:S04]  /*c6d0*/  IMAD.WIDE.U32 R6, P0, R5, R15, R6 ;  /* 0x0000000f05067225 */ /* 0x000fc80007800006 */
[----:B------:R-:W-:Y:S01]  /*c6e0*/  IMAD.WIDE.U32 R4, R5, R14, RZ ;  /* 0x0000000e05047225 */ /* 0x000fe200078e00ff */
[----:B------:R-:W-:-:S04]  /*c6f0*/  MOV R4, R7 ;  /* 0x0000000700047202 */ /* 0x000fc80000000f00 */
[----:B------:R-:W-:Y:S02]  /*c700*/  IADD3 RZ, P1, R5, R6, RZ ;  /* 0x0000000605ff7210 */ /* 0x000fe40007f3e0ff */
[----:B------:R-:W-:-:S03]  /*c710*/  IADD3.X R5, RZ, RZ, RZ, P0, !PT ;  /* 0x000000ffff057210 */ /* 0x000fc600007fe4ff */
[----:B------:R-:W-:-:S08]  /*c720*/  IMAD.WIDE.U32.X R4, R27, R15, R4, P1 ;  /* 0x0000000f1b047225 */ /* 0x000fd000008e0404 */
.L_x_329:
[----:B------:R-:W-:Y:S02]  /*c730*/  SHF.R.U64 R25, R4, R25, R5 ;  /* 0x0000001904197219 */ /* 0x000fe40000001205 */
[----:B------:R-:W-:Y:S02]  /*c740*/  LOP3.LUT R4, R23, R12, RZ, 0xc0, !PT ;  /* 0x0000000c17047212 */ /* 0x000fe400078ec0ff */
[----:B------:R-:W-:Y:S01]  /*c750*/  LOP3.LUT R26, R26, R11, RZ, 0xc0, !PT ;  /* 0x0000000b1a1a7212 */ /* 0x000fe200078ec0ff */
[----:B------:R-:W-:Y:S01]  /*c760*/  IMAD.MOV R5, RZ, RZ, -R25 ;  /* 0x000000ffff057224 */ /* 0x000fe200078e0a19 */
[----:B------:R-:W-:Y:S01]  /*c770*/  MOV R6, R18 ;  /* 0x0000001200067202 */ /* 0x000fe20000000f00 */
[----:B------:R-:W-:Y:S02]  /*c780*/  IMAD R4, R9, R25, R4 ;  /* 0x0000001909047224 */ /* 0x000fe400078e0204 */
[----:B-1----:R-:W-:Y:S02]  /*c790*/  IMAD R21, R5, R24, R21 ;  /* 0x0000001805157224 */ /* 0x002fe400078e0215 */
[----:B---3--:R-:W-:Y:S01]  /*c7a0*/  IMAD R13, R4, R22, R13 ;  /* 0x00000016040d7224 */ /* 0x008fe200078e020d */
[----:B------:R-:W-:Y:S01]  /*c7b0*/  MOV R4, 0x1 ;  /* 0x0000000100047802 */ /* 0x000fe20000000f00 */
[----:B--2---:R-:W-:-:S05]  /*c7c0*/  IMAD R20, R21, R20, R26 ;  /* 0x0000001415147224 */ /* 0x004fca00078e021a */
[----:B------:R-:W-:Y:S02]  /*c7d0*/  SEL R7, R20, R13, !P2 ;  /* 0x0000000d14077207 */ /* 0x000fe40005000000 */
[----:B------:R-:W-:-:S07]  /*c7e0*/  SEL R13, R13, R20, !P2 ;  /* 0x000000140d0d7207 */ /* 0x000fce0005000000 */
.L_x_327:
[----:B------:R-:W-:-:S13]  /*c7f0*/  LOP3.LUT P0, RZ, R4, 0xff, RZ, 0xc0, !PT ;  /* 0x000000ff04ff7812 */ /* 0x000fda000780c0ff */
[----:B------:R-:W-:Y:S05]  /*c800*/  @P0 BRA `(.L_x_330) ;  /* 0xfffffff0005c0947 */ /* 0x000fea000383ffff */
.L_x_298:
[----:B------:R-:W-:-:S13]  /*c810*/  ELECT P0, URZ, PT ;  /* 0x00000000003f782f */ /* 0x000fda0003800000 */
[----:B------:R-:W-:Y:S05]  /*c820*/  @!P0 BRA `(.L_x_10) ;  /* 0x00000010004c8947 */ /* 0x000fea0003800000 */
[----:B------:R-:W-:-:S04]  /*c830*/  LOP3.LUT R19, R19, 0x2, RZ, 0xfc, !PT ;  /* 0x0000000213137812 */ /* 0x000fc800078efcff */
[----:B------:R-:W-:-:S13]  /*c840*/  ISETP.NE.AND P1, PT, R19, 0x3, PT ;  /* 0x000000031300780c */ /* 0x000fda0003f25270 */
[----:B------:R-:W-:Y:S05]  /*c850*/  @!P1 BRA `(.L_x_331) ;  /* 0x0000000000049947 */ /* 0x000fea0003800000 */
[----:B------:R-:W-:Y:S01]  /*c860*/  BPT.TRAP 0x1 ;  /* 0x000000040000795c */ /* 0x000fe20000300000 */
.L_x_331:
[----:B-1---5:R-:W-:Y:S01]  /*c870*/  IMAD.U32 R3, RZ, RZ, UR36 ;  /* 0x00000024ff037e24 */ /* 0x022fe2000f8e00ff */
[----:B------:R-:W-:Y:S02]  /*c880*/  MOV R2, 0x400 ;  /* 0x0000040000027802 */ /* 0x000fe40000000f00 */
[----:B------:R-:W-:Y:S02]  /*c890*/  SHF.L.U32 R0, R8, 0x1f, RZ ;  /* 0x0000001f08007819 */ /* 0x000fe400000006ff */
[----:B------:R-:W-:-:S04]  /*c8a0*/  LEA R3, R3, R2, 0x18 ;  /* 0x0000000203037211 */ /* 0x000fc800078ec0ff */
[----:B------:R-:W1:Y:S02]  /*c8b0*/  SYNCS.PHASECHK.TRANS64.TRYWAIT P0, [R3+URZ+0x60], R0 ;  /* 0x00006000030075a7 */ /* 0x000e64000800017f */
[----:B-1----:R-:W-:Y:S05]  /*c8c0*/  @!P0 BRA `(.L_x_332) ;  /* 0x0000001400248947 */ /* 0x002fea0003800000 */
.L_x_366:
[----:B------:R-:W-:Y:S05]  /*c8d0*/  @!P1 BRA `(.L_x_333) ;  /* 0x0000000000049947 */ /* 0x000fea0003800000 */
[----:B------:R-:W-:Y:S01]  /*c8e0*/  BPT.TRAP 0x1 ;  /* 0x000000040000795c */ /* 0x000fe20000300000 */
.L_x_333:
[----:B------:R-:W1:Y:S02]  /*c8f0*/  SYNCS.PHASECHK.TRANS64.TRYWAIT P0, [R3+URZ+0x68], R0 ;  /* 0x00006800030075a7 */ /* 0x000e64000800017f */
[----:B-1----:R-:W-:Y:S05]  /*c900*/  @!P0 BRA `(.L_x_334) ;  /* 0x0000001400288947 */ /* 0x002fea0003800000 */
.L_x_367:
[----:B------:R-:W-:Y:S05]  /*c910*/  @!P1 BRA `(.L_x_335) ;  /* 0x0000000000049947 */ /* 0x000fea0003800000 */
[----:B------:R-:W-:Y:S01]  /*c920*/  BPT.TRAP 0x1 ;  /* 0x000000040000795c */ /* 0x000fe20000300000 */
.L_x_335:
[----:B------:R-:W1:Y:S02]  /*c930*/  SYNCS.PHASECHK.TRANS64.TRYWAIT P0, [R3+URZ+0x70], R0 ;  /* 0x00007000030075a7 */ /* 0x000e64000800017f */
[----:B-1----:R-:W-:Y:S05]  /*c940*/  @!P0 BRA `(.L_x_336) ;  /* 0x00000014002c8947 */ /* 0x002fea0003800000 */
.L_x_368:
[----:B------:R-:W-:Y:S05]  /*c950*/  @!P1 BRA `(.L_x_337) ;  /* 0x0000000000049947 */ /* 0x000fea0003800000 */
[----:B------:R-:W-:Y:S01]  /*c960*/  BPT.TRAP 0x1 ;  /* 0x000000040000795c */ /* 0x000fe20000300000 */
.L_x_337:
[----:B------:R-:W-:-:S07]  /*c970*/  SHF.L.U32 R8, R8, 0x1f, RZ ;  /* 0x0000001f08087819 */ /* 0x000fce00000006ff */
.L_x_338:
[----:B------:R1:W1:Y:S02]  /*c980*/  SYNCS.PHASECHK.TRANS64.TRYWAIT P0, [R3+URZ+0x78], R8 ;  /* 0x00007808030075a7 */ /* 0x000264000800017f */
[----:B-1----:R-:W-:Y:S05]  /*c990*/  @!P0 NANOSLEEP.SYNCS 0x989680 ;  /* 0x009896800000895d */ /* 0x002fea0003900000 */
[----:B------:R-:W1:Y:S02]  /*c9a0*/  @!P0 SYNCS.PHASECHK.TRANS64 P0, [R3+URZ+0x78], R8 ;  /* 0x00007808030085a7 */ /* 0x000e64000800007f */
[----:B-1----:R-:W-:Y:S05]  /*c9b0*/  @P0 BRA `(.L_x_10) ;  /* 0x0000000c00e80947 */ /* 0x002fea0003800000 */
[----:B------:R-:W-:Y:S05]  /*c9c0*/  BRA `(.L_x_338) ;  /* 0xfffffffc00ec7947 */ /* 0x000fea000383ffff */
.L_x_293:
[----:B------:R-:W-:Y:S02]  /*c9d0*/  LOP3.LUT P0, RZ, R10, 0xff, RZ, 0xc0, !PT ;  /* 0x000000ff0aff7812 */ /* 0x000fe4000780c0ff */
[----:B------:R-:W-:Y:S02]  /*c9e0*/  MOV R3, 0x1 ;  /* 0x0000000100037802 */ /* 0x000fe40000000f00 */
[----:B------:R-:W-:-:S09]  /*c9f0*/  MOV R0, RZ ;  /* 0x000000ff00007202 */ /* 0x000fd20000000f00 */
[----:B------:R-:W-:Y:S05]  /*ca00*/  @!P0 BRA `(.L_x_339) ;  /* 0x0000000c00208947 */ /* 0x000fea0003800000 */
[----:B------:R-:W1:Y:S01]  /*ca10*/  LDC R0, c[0x0][0x28c] ;  /* 0x0000a300ff007b82 */ /* 0x000e620000000800 */
[C---:B------:R-:W-:Y:S01]  /*ca20*/  LOP3.LUT P2, RZ, R18.reuse, 0x7f, RZ, 0xc0, !PT ;  /* 0x0000007f12ff7812 */ /* 0x040fe2000784c0ff */
[----:B------:R-:W-:Y:S01]  /*ca30*/  ULDC UR5, c[0x0][0x900] ;  /* 0x0002400000057ab9 */ /* 0x000fe20000000800 */
[----:B------:R-:W-:Y:S01]  /*ca40*/  LOP3.LUT P0, RZ, R18, 0x1f, RZ, 0xc0, !PT ;  /* 0x0000001f12ff7812 */ /* 0x000fe2000780c0ff */
[----:B------:R-:W-:Y:S01]  /*ca50*/  UMOV UR6, 0xffffffff ;  /* 0xffffffff00067882 */ /* 0x000fe20000000000 */
[----:B------:R-:W-:Y:S01]  /*ca60*/  BSSY B0, `(.L_x_339) ;  /* 0x00000c2000007945 */ /* 0x000fe20003800000 */
[----:B------:R-:W-:Y:S01]  /*ca70*/  USHF.L.U32 UR6, UR6, UR5, URZ ;  /* 0x0000000506067299 */ /* 0x000fe2000800063f */
[----:B------:R-:W-:Y:S01]  /*ca80*/  MOV R10, 0x1 ;  /* 0x00000001000a7802 */ /* 0x000fe20000000f00 */
[----:B------:R-:W-:Y:S01]  /*ca90*/  ULDC UR4, c[0x0][0x8a8] ;  /* 0x00022a0000047ab9 */ /* 0x000fe20000000800 */
[----:B------:R-:W-:Y:S01]  /*caa0*/  LOP3.LUT R18, R22, 0x2, RZ, 0xfc, !PT ;  /* 0x0000000216127812 */ /* 0x000fe200078efcff */
[----:B------:R-:W-:Y:S01]  /*cab0*/  UMOV UR7, 0x1 ;  /* 0x0000000100077882 */ /* 0x000fe20000000000 */
[----:B------:R-:W-:Y:S01]  /*cac0*/  PLOP3.LUT P0, PT, P0, P2, PT, 0x8a, 0x0 ;  /* 0x000000000000781c */ /* 0x000fe20000705172 */
[----:B------:R-:W-:-:S02]  /*cad0*/  UIADD3 UR15, UR4, -0x1, URZ ;  /* 0xffffffff040f7890 */ /* 0x000fc4000fffe03f */
[----:B------:R-:W-:Y:S02]  /*cae0*/  USHF.L.U32 UR17, UR7, UR5, URZ ;  /* 0x0000000507117299 */ /* 0x000fe4000800063f */
[----:B------:R-:W-:Y:S01]  /*caf0*/  ULOP3.LUT UR16, URZ, UR6, URZ, 0x33, !UPT ;  /* 0x000000063f107292 */ /* 0x000fe2000f8e333f */
[----:B------:R-:W-:Y:S01]  /*cb00*/  ULDC.64 UR20, c[0x0][0x198] ;  /* 0x0000660000147ab9 */ /* 0x000fe20000000a00 */
[----:B-1----:R-:W-:-:S05]  /*cb10*/  VIADD R0, R0, 0x3f ;  /* 0x0000003f00007836 */ /* 0x002fca0000000000 */
[----:B------:R-:W-:-:S04]  /*cb20*/  SHF.R.S32.HI R3, RZ, 0x1f, R0 ;  /* 0x0000001fff037819 */ /* 0x000fc80000011400 */
[----:B------:R-:W-:Y:S01]  /*cb30*/  LEA.HI R3, R3, R0, RZ, 0x6 ;  /* 0x0000000003037211 */ /* 0x000fe200078f30ff */
[----:B------:R-:W-:-:S03]  /*cb40*/  IMAD.MOV.U32 R0, RZ, RZ, RZ ;  /* 0x000000ffff007224 */ /* 0x000fc600078e00ff */
[----:B------:R-:W-:Y:S02]  /*cb50*/  SHF.R.S32.HI R11, RZ, 0x6, R3 ;  /* 0x00000006ff0b7819 */ /* 0x000fe40000011403 */
[----:B------:R-:W-:Y:S02]  /*cb60*/  MOV R3, 0x1 ;  /* 0x0000000100037802 */ /* 0x000fe40000000f00 */
[----:B------:R-:W-:-:S07]  /*cb70*/  IADD3 R12, R11, 0x1, RZ ;  /* 0x000000010b0c7810 */ /* 0x000fce0007ffe0ff */
.L_x_351:
[----:B------:R-:W-:-:S03]  /*cb80*/  UMOV UR4, 0xffffffff ;  /* 0xffffffff00047882 */ /* 0x000fc60000000000 */
[----:B------:R-:W-:Y:S05]  /*cb90*/  BRA.DIV UR4, `(.L_x_340) ;  /* 0x0000001204ac7947 */ /* 0x000fea000b800000 */
[----:B------:R-:W-:-:S13]  /*cba0*/  ELECT P6, URZ, PT ;  /* 0x00000000003f782f */ /* 0x000fda00038c0000 */
.L_x_371:
[----:B------:R-:W1:Y:S01]  /*cbb0*/  LDC R4, c[0x0][0x28c] ;  /* 0x0000a300ff047b82 */ /* 0x000e620000000800 */
[----:B------:R-:W-:Y:S01]  /*cbc0*/  BSSY B1, `(.L_x_341) ;  /* 0x0000037000017945 */ /* 0x000fe20003800000 */
[----:B-1----:R-:W-:-:S13]  /*cbd0*/  ISETP.LT.OR P6, PT, R4, 0x1, !P6 ;  /* 0x000000010400780c */ /* 0x002fda00077c1670 */
[----:B------:R-:W-:Y:S05]  /*cbe0*/  @P6 BRA `(.L_x_342) ;  /* 0x0000000000d06947 */ /* 0x000fea0003800000 */
[----:B------:R-:W-:Y:S01]  /*cbf0*/  SHF.L.U32 R14, R7, 0x6, RZ ;  /* 0x00000006070e7819 */ /* 0x000fe200000006ff */
[----:B------:R-:W-:Y:S01]  /*cc00*/  IMAD.SHL.U32 R13, R13, 0x100, RZ ;  /* 0x000001000d0d7824 */ /* 0x000fe200078e00ff */
[----:B------:R-:W-:Y:S01]  /*cc10*/  MOV R19, RZ ;  /* 0x000000ff00137202 */ /* 0x000fe20000000f00 */
[----:B------:R-:W-:Y:S01]  /*cc20*/  IMAD.MOV.U32 R5, RZ, RZ, R3 ;  /* 0x000000ffff057224 */ /* 0x000fe200078e0003 */
[----:B------:R-:W-:Y:S02]  /*cc30*/  MOV R4, R12 ;  /* 0x0000000c00047202 */ /* 0x000fe40000000f00 */
[----:B------:R-:W-:-:S07]  /*cc40*/  MOV R7, R0 ;  /* 0x0000000000077202 */ /* 0x000fce0000000f00 */
.L_x_346:
[----:B------:R-:W1:Y:S01]  /*cc50*/  S2R R9, SR_CgaCtaId ;  /* 0x0000000000097919 */ /* 0x000e620000008800 */
[----:B------:R-:W-:-:S04]  /*cc60*/  MOV R8, 0x400 ;  /* 0x0000040000087802 */ /* 0x000fc80000000f00 */
[----:B-1----:R-:W-:Y:S02]  /*cc70*/  LEA R20, R9, R8, 0x18 ;  /* 0x0000000809147211 */ /* 0x002fe400078ec0ff */
[----:B------:R-:W-:Y:S01]  /*cc80*/  SHF.L.U32 R8, R5, 0x1f, RZ ;  /* 0x0000001f05087819 */ /* 0x000fe200000006ff */
[----:B------:R-:W1:Y:S01]  /*cc90*/  @!P2 LDC R9, c[0x0][0x500] ;  /* 0x00014000ff09ab82 */ /* 0x000e620000000800 */
[----:B------:R-:W-:-:S04]  /*cca0*/  LEA R15, R7, R20, 0x3 ;  /* 0x00000014070f7211 */ /* 0x000fc800078e18ff */
[----:B------:R-:W2:Y:S02]  /*ccb0*/  SYNCS.PHASECHK.TRANS64.TRYWAIT P1, [R15+URZ+0x20], R8 ;  /* 0x000020080f0075a7 */ /* 0x000ea4000802017f */
[----:B--2---:R-:W-:Y:S05]  /*ccc0*/  @!P1 BRA `(.L_x_343) ;  /* 0x0000001000809947 */ /* 0x004fea0003800000 */
.L_x_372:
[----:B--2---:R-:W-:Y:S01]  /*ccd0*/  PRMT R8, R18, 0x9910, RZ ;  /* 0x0000991012087816 */ /* 0x004fe200000000ff */
[----:B-1----:R1:W-:Y:S03]  /*cce0*/  @!P2 SYNCS.ARRIVE.TRANS64 RZ, [R15+URZ], R9 ;  /* 0x000000090fffa9a7 */ /* 0x0023e6000800003f */
[----:B------:R-:W-:-:S13]  /*ccf0*/  ISETP.NE.AND P1, PT, R8, 0x2, PT ;  /* 0x000000020800780c */ /* 0x000fda0003f25270 */
[----:B-1----:R-:W-:Y:S05]  /*cd00*/  @P1 BRA `(.L_x_344) ;  /* 0x0000000000041947 */ /* 0x002fea0003800000 */
[----:B------:R-:W-:Y:S01]  /*cd10*/  BPT.TRAP 0x1 ;  /* 0x000000040000795c */ /* 0x000fe20000300000 */
.L_x_344:
[----:B------:R-:W-:Y:S05]  /*cd20*/  @P0 BRA `(.L_x_345) ;  /* 0x0000000000040947 */ /* 0x000fea0003800000 */
[----:B------:R-:W-:Y:S01]  /*cd30*/  BPT.TRAP 0x1 ;  /* 0x000000040000795c */ /* 0x000fe20000300000 */
.L_x_345:
[C---:B------:R-:W-:Y:S01]  /*cd40*/  IMAD R8, R7.reuse, 0x8000, R20 ;  /* 0x0000800007087824 */ /* 0x040fe200078e0214 */
[----:B------:R-:W-:Y:S01]  /*cd50*/  LEA R20, R7, R20, 0xd ;  /* 0x0000001407147211 */ /* 0x000fe200078e68ff */
[----:B------:R-:W-:Y:S01]  /*cd60*/  VIADD R4, R4, 0xffffffff ;  /* 0xffffffff04047836 */ /* 0x000fe20000000000 */
[----:B------:R-:W-:Y:S01]  /*cd70*/  R2UR UR9, R15 ;  /* 0x000000000f0972ca */ /* 0x000fe200000e0000 */
[----:B------:R-:W-:Y:S01]  /*cd80*/  UIADD3 UR4, UP0, UR20, 0xf0, URZ ;  /* 0x000000f014047890 */ /* 0x000fe2000ff1e03f */
[----:B------:R-:W-:Y:S01]  /*cd90*/  R2UR UR5, R8 ;  /* 0x00000000080572ca */ /* 0x000fe200000e0000 */
[----:B------:R-:W-:Y:S01]  /*cda0*/  UIADD3 UR22, UP1, UR20, 0x1f0, URZ ;  /* 0x000001f014167890 */ /* 0x000fe2000ff3e03f */
[----:B------:R-:W-:Y:S01]  /*cdb0*/  R2UR UR8, R20 ;  /* 0x00000000140872ca */ /* 0x000fe200000e0000 */
[----:B------:R-:W-:Y:S01]  /*cdc0*/  UMOV UR6, 0x0 ;  /* 0x0000000000067882 */ /* 0x000fe20000000000 */
[----:B------:R-:W-:Y:S01]  /*cdd0*/  R2UR UR11, R13 ;  /* 0x000000000d0b72ca */ /* 0x000fe200000e0000 */
[----:B------:R-:W-:Y:S01]  /*cde0*/  UIADD3.X UR23, URZ, UR21, URZ, UP1, !UPT ;  /* 0x000000153f177290 */ /* 0x000fe20008ffe43f */
[----:B------:R-:W-:Y:S01]  /*cdf0*/  R2UR UR10, R19 ;  /* 0x00000000130a72ca */ /* 0x000fe200000e0000 */
[----:B------:R-:W-:Y:S01]  /*ce00*/  UMOV UR7, 0x10000000 ;  /* 0x1000000000077882 */ /* 0x000fe20000000000 */
[----:B------:R-:W-:-:S02]  /*ce10*/  R2UR UR12, R6 ;  /* 0x00000000060c72ca */ /* 0x000fc400000e0000 */
[----:B------:R-:W-:Y:S02]  /*ce20*/  R2UR UR18, R14 ;  /* 0x000000000e1272ca */ /* 0x000fe400000e0000 */
[----:B------:R-:W-:Y:S01]  /*ce30*/  ISETP.GT.AND P3, PT, R4, 0x1, PT ;  /* 0x000000010400780c */ /* 0x000fe20003f64270 */
[----:B------:R-:W-:Y:S01]  /*ce40*/  UIADD3 UR13, UR5, 0x8400, URZ ;  /* 0x00008400050d7890 */ /* 0x000fe2000fffe03f */
[----:B------:R-:W-:Y:S01]  /*ce50*/  IADD3 R7, R7, 0x1, RZ ;  /* 0x0000000107077810 */ /* 0x000fe20007ffe0ff */
[----:B------:R-:W-:Y:S01]  /*ce60*/  UIADD3.X UR5, URZ, UR21, URZ, UP0, !UPT ;  /* 0x000000153f057290 */ /* 0x000fe200087fe43f */
[----:B------:R-:W-:Y:S01]  /*ce70*/  IADD3 R19, R19, 0x40, RZ ;  /* 0x0000004013137810 */ /* 0x000fe20007ffe0ff */
[----:B------:R-:W-:Y:S01]  /*ce80*/  UIADD3 UR14, UR8, 0x28400, URZ ;  /* 0x00028400080e7890 */ /* 0x000fe2000fffe03f */
[----:B------:R-:W-:Y:S02]  /*ce90*/  ISETP.NE.AND P1, PT, R7, 0x4, PT ;  /* 0x000000040700780c */ /* 0x000fe40003f25270 */
[----:B------:R-:W-:-:S02]  /*cea0*/  UMOV UR8, UR13 ;  /* 0x0000000d00087c82 */ /* 0x000fc40008000000 */
[----:B------:R-:W-:Y:S02]  /*ceb0*/  SEL R8, RZ, 0x1, P1 ;  /* 0x00000001ff087807 */ /* 0x000fe40000800000 */
[----:B------:R1:W-:Y:S01]  /*cec0*/  UTMALDG.3D [UR8], [UR4], desc[UR6] ;  /* 0x00000608040075b4 */ /* 0x0003e20008011000 */
[----:B------:R-:W-:Y:S02]  /*ced0*/  SEL R7, R7, RZ, P1 ;  /* 0x000000ff07077207 */ /* 0x000fe40000800000 */
[----:B------:R-:W-:Y:S01]  /*cee0*/  LOP3.LUT R5, R5, R8, RZ, 0x3c, !PT ;  /* 0x0000000805057212 */ /* 0x000fe200078e3cff */
[----:B-1----:R-:W-:Y:S01]  /*cef0*/  UMOV UR8, UR14 ;  /* 0x0000000e00087c82 */ /* 0x002fe20008000000 */
[----:B------:R-:W-:Y:S02]  /*cf00*/  UMOV UR11, UR18 ;  /* 0x00000012000b7c82 */ /* 0x000fe40008000000 */
[----:B------:R1:W-:Y:S02]  /*cf10*/  UTMALDG.3D [UR8], [UR22], desc[UR6] ;  /* 0x00000608160075b4 */ /* 0x0003e40008011000 */
[----:B-1----:R-:W-:Y:S05]  /*cf20*/  @P3 BRA `(.L_x_346) ;  /* 0xfffffffc00483947 */ /* 0x002fea000383ffff */
.L_x_342:
[----:B------:R-:W-:Y:S05]  /*cf30*/  BSYNC B1 ;  /* 0x0000000000017941 */ /* 0x000fea0003800000 */
.L_x_341:
[----:B------:R-:W-:Y:S01]  /*cf40*/  LOP3.LUT P3, RZ, R10, 0xff, RZ, 0xc0, !PT ;  /* 0x000000ff0aff7812 */ /* 0x000fe2000786c0ff */
[----:B------:R-:W-:Y:S01]  /*cf50*/  ULDC.64 UR4, c[0x0][0x8f8] ;  /* 0x00023e0000047ab9 */ /* 0x000fe20000000a00 */
[----:B------:R-:W-:Y:S01]  /*cf60*/  IADD3 R0, R11, R0, RZ ;  /* 0x000000000b007210 */ /* 0x000fe20007ffe0ff */
[----:B------:R-:W-:Y:S01]  /*cf70*/  BSSY B1, `(.L_x_347) ;  /* 0x000006e000017945 */ /* 0x000fe20003800000 */
[----:B------:R-:W-:Y:S01]  /*cf80*/  IADD3 R16, P4, R16, UR38, RZ ;  /* 0x0000002610107c10 */ /* 0x000fe2000ff9e0ff */
[----:B------:R-:W-:Y:S01]  /*cf90*/  IMAD.MOV.U32 R13, RZ, RZ, -0x1 ;  /* 0xffffffffff0d7424 */ /* 0x000fe200078e00ff */
[----:B------:R-:W-:Y:S02]  /*cfa0*/  SHF.R.U32.HI R4, RZ, 0x2, R0 ;  /* 0x00000002ff047819 */ /* 0x000fe40000011600 */
[----:B------:R-:W-:Y:S02]  /*cfb0*/  ISETP.GT.U32.AND P1, PT, R0, 0x3, PT ;  /* 0x000000030000780c */ /* 0x000fe40003f24070 */
[----:B------:R-:W-:-:S02]  /*cfc0*/  LOP3.LUT R4, R4, 0x1, RZ, 0xc0, !PT ;  /* 0x0000000104047812 */ /* 0x000fc400078ec0ff */
[----:B------:R-:W-:Y:S01]  /*cfd0*/  ISETP.LT.U32.AND P1, PT, R11, 0x4, P1 ;  /* 0x000000040b00780c */ /* 0x000fe20000f21070 */
[----:B------:R-:W1:Y:S01]  /*cfe0*/  @P3 S2R R6, SR_CgaCtaId ;  /* 0x0000000000063919 */ /* 0x000e620000008800 */
[----:B------:R-:W-:Y:S02]  /*cff0*/  @P3 MOV R5, 0x400 ;  /* 0x0000040000053802 */ /* 0x000fe40000000f00 */
[----:B------:R-:W-:Y:S02]  /*d000*/  IADD3.X R17, R17, UR37, RZ, P4, !PT ;  /* 0x0000002511117c10 */ /* 0x000fe4000a7fe4ff */
[----:B------:R-:W-:Y:S02]  /*d010*/  ISETP.GE.U32.AND P4, PT, R16, UR4, PT ;  /* 0x0000000410007c0c */ /* 0x000fe4000bf86070 */
[----:B------:R-:W-:Y:S02]  /*d020*/  MOV R7, 0xffffffff ;  /* 0xffffffff00077802 */ /* 0x000fe40000000f00 */
[----:B------:R-:W-:-:S02]  /*d030*/  LOP3.LUT R0, R0, 0x3, RZ, 0xc0, !PT ;  /* 0x0000000300007812 */ /* 0x000fc400078ec0ff */
[----:B------:R-:W-:Y:S02]  /*d040*/  PRMT R10, RZ, 0x7610, R10 ;  /* 0x00007610ff0a7816 */ /* 0x000fe4000000000a */
[----:B-1----:R-:W-:Y:S02]  /*d050*/  @P3 LEA R5, R6, R5, 0x18 ;  /* 0x0000000506053211 */ /* 0x002fe400078ec0ff */
[----:B------:R-:W-:Y:S02]  /*d060*/  MOV R6, 0xffffffff ;  /* 0xffffffff00067802 */ /* 0x000fe40000000f00 */
[----:B------:R1:W-:Y:S01]  /*d070*/  @P3 SYNCS.ARRIVE.TRANS64.A1T0 RZ, [R5+URZ+0x88], RZ ;  /* 0x000088ff05ff39a7 */ /* 0x0003e2000810003f */
[----:B------:R-:W-:Y:S02]  /*d080*/  ISETP.NE.U32.AND P3, PT, R4, 0x1, PT ;  /* 0x000000010400780c */ /* 0x000fe40003f65070 */
[----:B------:R-:W-:Y:S02]  /*d090*/  SEL R4, RZ, 0x1, !P1 ;  /* 0x00000001ff047807 */ /* 0x000fe40004800000 */
[----:B------:R-:W-:-:S02]  /*d0a0*/  ISETP.GE.U32.AND.EX P1, PT, R17, UR5, PT, P4 ;  /* 0x0000000511007c0c */ /* 0x000fc4000bf26140 */
[----:B------:R-:W-:-:S04]  /*d0b0*/  ISETP.GT.U32.AND P3, PT, R11, 0x3, !P3 ;  /* 0x000000030b00780c */ /* 0x000fc80005f64070 */
[----:B-1----:R-:W-:-:S04]  /*d0c0*/  SEL R5, RZ, 0x1, !P3 ;  /* 0x00000001ff057807 */ /* 0x002fc80005800000 */
[--C-:B------:R-:W-:Y:S02]  /*d0d0*/  LOP3.LUT R3, R5, R3, R4.reuse, 0x96, !PT ;  /* 0x0000000305037212 */ /* 0x100fe400078e9604 */
[----:B------:R-:W-:Y:S01]  /*d0e0*/  PRMT R4, RZ, 0x7610, R4 ;  /* 0x00007610ff047816 */ /* 0x000fe20000000004 */
[----:B------:R-:W-:Y:S06]  /*d0f0*/  @P1 BRA `(.L_x_348) ;  /* 0x0000000400541947 */ /* 0x000fec0003800000 */
[----:B------:R-:W-:Y:S01]  /*d100*/  ULDC.64 UR4, c[0x0][0x8d0] ;  /* 0x0002340000047ab9 */ /* 0x000fe20000000a00 */
[----:B------:R-:W1:Y:S01]  /*d110*/  S2R R14, SR_CTAID.X ;  /* 0x00000000000e7919 */ /* 0x000e620000002500 */
[----:B------:R-:W-:Y:S01]  /*d120*/  ISETP.NE.U32.AND P1, PT, RZ, UR4, PT ;  /* 0x00000004ff007c0c */ /* 0x000fe2000bf25070 */
[----:B------:R-:W-:Y:S01]  /*d130*/  ULDC UR7, c[0x0][0x8d8] ;  /* 0x0002360000077ab9 */ /* 0x000fe20000000800 */
[----:B------:R-:W-:Y:S01]  /*d140*/  IMAD.MOV.U32 R4, RZ, RZ, R16 ;  /* 0x000000ffff047224 */ /* 0x000fe200078e0010 */
[----:B------:R-:W2:Y:S01]  /*d150*/  S2R R13, SR_CTAID.Y ;  /* 0x00000000000d7919 */ /* 0x000ea20000002600 */
[----:B------:R-:W-:Y:S02]  /*d160*/  ISETP.NE.AND.EX P1, PT, RZ, UR5, PT, P1 ;  /* 0x00000005ff007c0c */ /* 0x000fe4000bf25310 */
[----:B------:R-:W-:-:S11]  /*d170*/  MOV R5, R17 ;  /* 0x0000001100057202 */ /* 0x000fd60000000f00 */
[----:B------:R-:W-:Y:S05]  /*d180*/  @!P1 BRA `(.L_x_349) ;  /* 0x0000000000289947 */ /* 0x000fea0003800000 */
[----:B------:R-:W-:Y:S02]  /*d190*/  ULDC UR6, c[0x0][0x8dc] ;  /* 0x0002370000067ab9 */ /* 0x000fe40000000800 */
[----:B------:R-:W-:-:S04]  /*d1a0*/  IADD3 R9, P1, R16, UR6, RZ ;  /* 0x0000000610097c10 */ /* 0x000fc8000ff3e0ff */
[----:B------:R-:W-:-:S05]  /*d1b0*/  IADD3.X R15, RZ, R17, RZ, P1, !PT ;  /* 0x00000011ff0f7210 */ /* 0x000fca0000ffe4ff */
[----:B------:R-:W-:-:S04]  /*d1c0*/  IMAD.WIDE.U32 R6, R15, UR4, RZ ;  /* 0x000000040f067c25 */ /* 0x000fc8000f8e00ff */
[----:B------:R-:W-:-:S04]  /*d1d0*/  IMAD.WIDE.U32 R6, P1, R9, UR5, R6 ;  /* 0x0000000509067c25 */ /* 0x000fc8000f820006 */
[----:B------:R-:W-:Y:S01]  /*d1e0*/  IMAD.WIDE.U32 R8, R9, UR4, RZ ;  /* 0x0000000409087c25 */ /* 0x000fe2000f8e00ff */
[----:B------:R-:W-:-:S03]  /*d1f0*/  MOV R4, R7 ;  /* 0x0000000700047202 */ /* 0x000fc60000000f00 */
[----:B------:R-:W-:Y:S01]  /*d200*/  IMAD.X R5, RZ, RZ, RZ, P1 ;  /* 0x000000ffff057224 */ /* 0x000fe200008e06ff */
[----:B------:R-:W-:-:S05]  /*d210*/  IADD3 RZ, P1, R9, R6, RZ ;  /* 0x0000000609ff7210 */ /* 0x000fca0007f3e0ff */
[----:B------:R-:W-:-:S08]  /*d220*/  IMAD.WIDE.U32.X R4, R15, UR5, R4, P1 ;  /* 0x000000050f047c25 */ /* 0x000fd000088e0404 */
.L_x_349:
[--C-:B------:R-:W-:Y:S01]  /*d230*/  SHF.R.U64 R8, R4, UR7, R5.reuse ;  /* 0x0000000704087c19 */ /* 0x100fe20008001205 */
[----:B------:R-:W-:Y:S01]  /*d240*/  ULDC.64 UR4, c[0x0][0x8c8] ;  /* 0x0002320000047ab9 */ /* 0x000fe20000000a00 */
[----:B------:R-:W-:Y:S01]  /*d250*/  SHF.R.U32.HI R4, RZ, UR7, R5 ;  /* 0x00000007ff047c19 */ /* 0x000fe20008011605 */
[----:B------:R-:W3:Y:S01]  /*d260*/  LDC R25, c[0x0][0x144] ;  /* 0x00005100ff197b82 */ /* 0x000ee20000000800 */
[----:B------:R-:W-:Y:S01]  /*d270*/  IADD3 R7, P1, RZ, -R8, RZ ;  /* 0x80000008ff077210 */ /* 0x000fe20007f3e0ff */
[----:B------:R-:W-:Y:S01]  /*d280*/  ULDC.64 UR8, c[0x0][0x8e8] ;  /* 0x00023a0000087ab9 */ /* 0x000fe20000000a00 */
[----:B-1----:R-:W-:Y:S01]  /*d290*/  I2FP.F32.U32 R9, R14 ;  /* 0x0000000e00097245 */ /* 0x002fe20000201000 */
[----:B------:R-:W-:Y:S01]  /*d2a0*/  ULDC UR6, c[0x0][0x8b0] ;  /* 0x00022c0000067ab9 */ /* 0x000fe20000000800 */
[----:B------:R-:W-:Y:S02]  /*d2b0*/  IADD3.X R4, RZ, ~R4, RZ, P1, !PT ;  /* 0x80000004ff047210 */ /* 0x000fe40000ffe4ff */
[----:B------:R-:W-:Y:S01]  /*d2c0*/  ISETP.NE.U32.AND P1, PT, RZ, UR8, PT ;  /* 0x00000008ff007c0c */ /* 0x000fe2000bf25070 */
[----:B------:R-:W1:Y:S02]  /*d2d0*/  LDC R20, c[0x0][0x148] ;  /* 0x00005200ff147b82 */ /* 0x000e640000000800 */
[----:B------:R-:W-:Y:S01]  /*d2e0*/  IMAD R6, R4, UR4, RZ ;  /* 0x0000000404067c24 */ /* 0x000fe2000f8e02ff */
[----:B------:R-:W-:Y:S01]  /*d2f0*/  ISETP.NE.AND.EX P1, PT, RZ, UR9, PT, P1 ;  /* 0x00000009ff007c0c */ /* 0x000fe2000bf25310 */
[----:B------:R-:W-:Y:S01]  /*d300*/  IMAD.WIDE.U32 R4, R7, UR4, R16 ;  /* 0x0000000407047c25 */ /* 0x000fe2000f8e0010 */
[----:B------:R-:W-:-:S03]  /*d310*/  ULDC UR4, c[0x0][0x150] ;  /* 0x0000540000047ab9 */ /* 0x000fc60000000800 */
[----:B------:R-:W-:Y:S02]  /*d320*/  IMAD R7, R7, UR5, R6 ;  /* 0x0000000507077c24 */ /* 0x000fe4000f8e0206 */
[----:B------:R-:W-:Y:S01]  /*d330*/  FMUL R6, R9, UR4 ;  /* 0x0000000409067c20 */ /* 0x000fe20008400000 */
[----:B------:R-:W-:Y:S01]  /*d340*/  ULDC UR4, c[0x0][0x8c0] ;  /* 0x0002300000047ab9 */ /* 0x000fe20000000800 */
[----:B------:R-:W-:Y:S01]  /*d350*/  ULDC UR5, c[0x0][0x154] ;  /* 0x0000550000057ab9 */ /* 0x000fe20000000800 */
[----:B------:R-:W-:-:S03]  /*d360*/  IMAD.IADD R5, R5, 0x1, R7 ;  /* 0x0000000105057824 */ /* 0x000fc600078e0207 */
[----:B------:R-:W4:Y:S02]  /*d370*/  F2I.U32.TRUNC.NTZ R6, R6 ;  /* 0x0000000600067305 */ /* 0x000f24000020f000 */
[----:B------:R-:W-:Y:S02]  /*d380*/  SHF.R.U64 R9, R4, UR4, R5 ;  /* 0x0000000404097c19 */ /* 0x000fe40008001205 */
[----:B--2---:R-:W-:-:S05]  /*d390*/  I2FP.F32.U32 R4, R13 ;  /* 0x0000000d00047245 */ /* 0x004fca0000201000 */
[----:B------:R-:W-:Y:S01]  /*d3a0*/  FMUL R21, R4, UR5 ;  /* 0x0000000504157c20 */ /* 0x000fe20008400000 */
[----:B------:R-:W-:Y:S01]  /*d3b0*/  SHF.R.U32.HI R4, RZ, UR4, R5 ;  /* 0x00000004ff047c19 */ /* 0x000fe20008011605 */
[----:B------:R-:W-:-:S03]  /*d3c0*/  ULDC UR4, c[0x0][0x900] ;  /* 0x0002400000047ab9 */ /* 0x000fc60000000800 */
[--C-:B------:R-:W-:Y:S01]  /*d3d0*/  SHF.R.U64 R19, R9, UR6, R4.reuse ;  /* 0x0000000609137c19 */ /* 0x100fe20008001204 */
[----:B------:R-:W2:Y:S01]  /*d3e0*/  F2I.U32.TRUNC.NTZ R21, R21 ;  /* 0x0000001500157305 */ /* 0x000ea2000020f000 */
[----:B------:R-:W-:Y:S02]  /*d3f0*/  SHF.R.U32.HI R4, RZ, UR6, R4 ;  /* 0x00000006ff047c19 */ /* 0x000fe40008011604 */
[----:B----4-:R-:W-:Y:S02]  /*d400*/  IADD3 R6, -R6, RZ, RZ ;  /* 0x000000ff06067210 */ /* 0x010fe40007ffe1ff */
[--C-:B------:R-:W-:Y:S02]  /*d410*/  SHF.R.U32.HI R23, RZ, UR4, R4.reuse ;  /* 0x00000004ff177c19 */ /* 0x100fe40008011604 */
[----:B------:R-:W-:Y:S01]  /*d420*/  SHF.R.U64 R15, R19, UR4, R4 ;  /* 0x00000004130f7c19 */ /* 0x000fe20008001204 */
[----:B---3--:R-:W-:Y:S02]  /*d430*/  IMAD R14, R25, R6, R14 ;  /* 0x00000006190e7224 */ /* 0x008fe400078e020e */
[----:B------:R-:W-:Y:S01]  /*d440*/  IMAD.MOV.U32 R5, RZ, RZ, R23 ;  /* 0x000000ffff057224 */ /* 0x000fe200078e0017 */
[----:B------:R-:W-:Y:S01]  /*d450*/  MOV R4, R15 ;  /* 0x0000000f00047202 */ /* 0x000fe20000000f00 */
[----:B------:R-:W-:Y:S06]  /*d460*/  @!P1 BRA `(.L_x_350) ;  /* 0x0000000000289947 */ /* 0x000fec0003800000 */
[----:B------:R-:W-:Y:S02]  /*d470*/  ULDC UR4, c[0x0][0x8f4] ;  /* 0x00023d0000047ab9 */ /* 0x000fe40000000800 */
[----:B------:R-:W-:-:S04]  /*d480*/  IADD3 R5, P1, R15, UR4, RZ ;  /* 0x000000040f057c10 */ /* 0x000fc8000ff3e0ff */
[----:B------:R-:W-:-:S05]  /*d490*/  IADD3.X R23, RZ, R23, RZ, P1, !PT ;  /* 0x00000017ff177210 */ /* 0x000fca0000ffe4ff */
[----:B------:R-:W-:-:S04]  /*d4a0*/  IMAD.WIDE.U32 R6, R23, UR8, RZ ;  /* 0x0000000817067c25 */ /* 0x000fc8000f8e00ff */
[----:B------:R-:W-:-:S04]  /*d4b0*/  IMAD.WIDE.U32 R6, P1, R5, UR9, R6 ;  /* 0x0000000905067c25 */ /* 0x000fc8000f820006 */
[----:B------:R-:W-:-:S04]  /*d4c0*/  IMAD.WIDE.U32 R4, R5, UR8, RZ ;  /* 0x0000000805047c25 */ /* 0x000fc8000f8e00ff */
[----:B------:R-:W-:Y:S01]  /*d4d0*/  IMAD.MOV.U32 R4, RZ, RZ, R7 ;  /* 0x000000ffff047224 */ /* 0x000fe200078e0007 */
[----:B------:R-:W-:Y:S02]  /*d4e0*/  IADD3 RZ, P3, R5, R6, RZ ;  /* 0x0000000605ff7210 */ /* 0x000fe40007f7e0ff */
[----:B------:R-:W-:-:S03]  /*d4f0*/  IADD3.X R5, RZ, RZ, RZ, P1, !PT ;  /* 0x000000ffff057210 */ /* 0x000fc60000ffe4ff */
[----:B------:R-:W-:-:S08]  /*d500*/  IMAD.WIDE.U32.X R4, R23, UR9, R4, P3 ;  /* 0x0000000917047c25 */ /* 0x000fd000098e0404 */
.L_x_350:
[----:B------:R-:W-:Y:S01]  /*d510*/  ISETP.NE.AND P1, PT, R2, 0x1, PT ;  /* 0x000000010200780c */ /* 0x000fe20003f25270 */
[----:B------:R-:W-:Y:S01]  /*d520*/  ULDC UR4, c[0x0][0x8f0] ;  /* 0x00023c0000047ab9 */ /* 0x000fe20000000800 */
[----:B------:R-:W-:Y:S01]  /*d530*/  LOP3.LUT R19, R19, UR16, RZ, 0xc0, !PT ;  /* 0x0000001013137c12 */ /* 0x000fe2000f8ec0ff */
[----:B------:R-:W-:Y:S01]  /*d540*/  ULDC UR5, c[0x0][0x8b8] ;  /* 0x00022e0000057ab9 */ /* 0x000fe20000000800 */
[----:B------:R-:W-:Y:S01]  /*d550*/  SHF.R.U64 R4, R4, UR4, R5 ;  /* 0x0000000404047c19 */ /* 0x000fe20008001205 */
[----:B------:R-:W-:Y:S01]  /*d560*/  ULDC UR4, c[0x0][0x8e0] ;  /* 0x0002380000047ab9 */ /* 0x000fe20000000800 */
[----:B--2---:R-:W-:Y:S01]  /*d570*/  IADD3 R21, -R21, RZ, RZ ;  /* 0x000000ff15157210 */ /* 0x004fe20007ffe1ff */
[----:B------:R-:W-:Y:S01]  /*d580*/  IMAD.MOV.U32 R5, RZ, RZ, 0x1 ;  /* 0x00000001ff057424 */ /* 0x000fe200078e00ff */
[C---:B------:R-:W-:Y:S01]  /*d590*/  IADD3 R6, -R4.reuse, RZ, RZ ;  /* 0x000000ff04067210 */ /* 0x040fe20007ffe1ff */
[----:B------:R-:W-:Y:S01]  /*d5a0*/  IMAD R19, R4, UR17, R19 ;  /* 0x0000001104137c24 */ /* 0x000fe2000f8e0213 */
[----:B------:R-:W-:-:S03]  /*d5b0*/  LOP3.LUT R4, R9, UR15, RZ, 0xc0, !PT ;  /* 0x0000000f09047c12 */ /* 0x000fc6000f8ec0ff */
[----:B-1----:R-:W-:Y:S02]  /*d5c0*/  @P1 IMAD R14, R20, R21, R13 ;  /* 0x00000015140e1224 */ /* 0x002fe400078e020d */
[----:B------:R-:W-:Y:S01]  /*d5d0*/  IMAD R15, R6, UR4, R15 ;  /* 0x00000004060f7c24 */ /* 0x000fe2000f8e020f */
[----:B------:R-:W-:Y:S01]  /*d5e0*/  ULDC UR4, c[0x0][0x8a8] ;  /* 0x00022a0000047ab9 */ /* 0x000fe20000000800 */
[----:B------:R-:W-:Y:S01]  /*d5f0*/  IMAD R14, R19, UR5, R14 ;  /* 0x00000005130e7c24 */ /* 0x000fe2000f8e020e */
[----:B------:R-:W-:Y:S01]  /*d600*/  MOV R6, R8 ;  /* 0x0000000800067202 */ /* 0x000fe20000000f00 */
[--C-:B------:R-:W-:Y:S01]  /*d610*/  IMAD R15, R15, UR4, R4.reuse ;  /* 0x000000040f0f7c24 */ /* 0x100fe2000f8e0204 */
[----:B------:R-:W-:-:S04]  /*d620*/  PRMT R4, R5, 0x7610, R4 ;  /* 0x0000761005047816 */ /* 0x000fc80000000004 */
[----:B------:R-:W-:Y:S02]  /*d630*/  SEL R7, R15, R14, !P1 ;  /* 0x0000000e0f077207 */ /* 0x000fe40004800000 */
[----:B------:R-:W-:-:S07]  /*d640*/  SEL R13, R14, R15, !P1 ;  /* 0x0000000f0e0d7207 */ /* 0x000fce0004800000 */
.L_x_348:
[----:B------:R-:W-:Y:S05]  /*d650*/  BSYNC B1 ;  /* 0x0000000000017941 */ /* 0x000fea0003800000 */
.L_x_347:
[----:B------:R-:W-:-:S13]  /*d660*/  LOP3.LUT P1, RZ, R4, 0xff, RZ, 0xc0, !PT ;  /* 0x000000ff04ff7812 */ /* 0x000fda000782c0ff */
[----:B------:R-:W-:Y:S05]  /*d670*/  @P1 BRA `(.L_x_351) ;  /* 0xfffffff400401947 */ /* 0x000fea000383ffff */
[----:B------:R-:W-:Y:S05]  /*d680*/  BSYNC B0 ;  /* 0x0000000000007941 */ /* 0x000fea0003800000 */
.L_x_339:
[----:B------:R-:W-:-:S03]  /*d690*/  UMOV UR4, 0xffffffff ;  /* 0xffffffff00047882 */ /* 0x000fc60000000000 */
[----:B------:R-:W-:Y:S05]  /*d6a0*/  BRA.DIV UR4, `(.L_x_352) ;  /* 0x0000000a041c7947 */ /* 0x000fea000b800000 */
[----:B------:R-:W-:-:S13]  /*d6b0*/  ELECT P6, URZ, PT ;  /* 0x00000000003f782f */ /* 0x000fda00038c0000 */
.L_x_375:
[----:B------:R-:W-:Y:S05]  /*d6c0*/  @!P6 BRA `(.L_x_10) ;  /* 0x0000000000a4e947 */ /* 0x000fea0003800000 */
[----:B------:R-:W-:-:S04]  /*d6d0*/  LOP3.LUT R22, R22, 0x2, RZ, 0xfc, !PT ;  /* 0x0000000216167812 */ /* 0x000fc800078efcff */
[----:B------:R-:W-:-:S13]  /*d6e0*/  ISETP.NE.AND P0, PT, R22, 0x3, PT ;  /* 0x000000031600780c */ /* 0x000fda0003f05270 */
[----:B------:R-:W-:Y:S05]  /*d6f0*/  @!P0 BRA `(.L_x_353) ;  /* 0x0000000000048947 */ /* 0x000fea0003800000 */
[----:B------:R-:W-:Y:S01]  /*d700*/  BPT.TRAP 0x1 ;  /* 0x000000040000795c */ /* 0x000fe20000300000 */
.L_x_353:
[----:B------:R-:W1:Y:S01]  /*d710*/  S2R R5, SR_CgaCtaId ;  /* 0x0000000000057919 */ /* 0x000e620000008800 */
[----:B------:R-:W-:Y:S02]  /*d720*/  MOV R2, 0x400 ;  /* 0x0000040000027802 */ /* 0x000fe40000000f00 */
[----:B------:R-:W-:Y:S02]  /*d730*/  SHF.L.U32 R4, R3, 0x1f, RZ ;  /* 0x0000001f03047819 */ /* 0x000fe400000006ff */
[----:B-1----:R-:W-:-:S04]  /*d740*/  LEA R5, R5, R2, 0x18 ;  /* 0x0000000205057211 */ /* 0x002fc800078ec0ff */
[----:B------:R-:W-:-:S05]  /*d750*/  IADD3 R5, R5, 0x20, RZ ;  /* 0x0000002005057810 */ /* 0x000fca0007ffe0ff */
[C---:B------:R-:W-:Y:S01]  /*d760*/  IMAD R7, R0.reuse, 0x8, R5 ;  /* 0x0000000800077824 */ /* 0x040fe200078e0205 */
[----:B------:R-:W-:-:S03]  /*d770*/  IADD3 R0, R0, 0x1, RZ ;  /* 0x0000000100007810 */ /* 0x000fc60007ffe0ff */
[----:B------:R-:W1:Y:S01]  /*d780*/  SYNCS.PHASECHK.TRANS64.TRYWAIT P0, [R7+URZ], R4 ;  /* 0x00000004070075a7 */ /* 0x000e62000800017f */
[----:B------:R-:W-:-:S04]  /*d790*/  ISETP.NE.AND P1, PT, R0, 0x4, PT ;  /* 0x000000040000780c */ /* 0x000fc80003f25270 */
[----:B------:R-:W-:Y:S02]  /*d7a0*/  SEL R2, RZ, 0x1, P1 ;  /* 0x00000001ff027807 */ /* 0x000fe40000800000 */
[----:B------:R-:W-:Y:S02]  /*d7b0*/  SEL R0, R0, RZ, P1 ;  /* 0x000000ff00007207 */ /* 0x000fe40000800000 */
[----:B------:R-:W-:Y:S02]  /*d7c0*/  LOP3.LUT R9, R3, R2, RZ, 0x3c, !PT ;  /* 0x0000000203097212 */ /* 0x000fe400078e3cff */
[----:B------:R-:W-:Y:S02]  /*d7d0*/  LEA R6, R0, R5, 0x3 ;  /* 0x0000000500067211 */ /* 0x000fe400078e18ff */
[----:B------:R-:W-:Y:S01]  /*d7e0*/  SHF.L.U32 R3, R9, 0x1f, RZ ;  /* 0x0000001f09037819 */ /* 0x000fe200000006ff */
[----:B-1----:R-:W-:Y:S06]  /*d7f0*/  @!P0 BRA `(.L_x_354) ;  /* 0x0000000400e88947 */ /* 0x002fec0003800000 */
.L_x_376:
[----:B------:R-:W2:Y:S01]  /*d800*/  SYNCS.PHASECHK.TRANS64.TRYWAIT P0, [R6+URZ], R3 ;  /* 0x00000003060075a7 */ /* 0x000ea2000800017f */
[----:B------:R-:W-:-:S05]  /*d810*/  VIADD R0, R0, 0x1 ;  /* 0x0000000100007836 */ /* 0x000fca0000000000 */
[----:B------:R-:W-:-:S04]  /*d820*/  ISETP.NE.AND P1, PT, R0, 0x4, PT ;  /* 0x000000040000780c */ /* 0x000fc80003f25270 */
[----:B------:R-:W-:Y:S02]  /*d830*/  SEL R2, RZ, 0x1, P1 ;  /* 0x00000001ff027807 */ /* 0x000fe40000800000 */
[----:B------:R-:W-:Y:S02]  /*d840*/  SEL R0, R0, RZ, P1 ;  /* 0x000000ff00007207 */ /* 0x000fe40000800000 */
[----:B------:R-:W-:Y:S02]  /*d850*/  LOP3.LUT R9, R9, R2, RZ, 0x3c, !PT ;  /* 0x0000000209097212 */ /* 0x000fe400078e3cff */
[----:B-1----:R-:W-:Y:S02]  /*d860*/  LEA R7, R0, R5, 0x3 ;  /* 0x0000000500077211 */ /* 0x002fe400078e18ff */
[----:B------:R-:W-:Y:S01]  /*d870*/  SHF.L.U32 R4, R9, 0x1f, RZ ;  /* 0x0000001f09047819 */ /* 0x000fe200000006ff */
[----:B--2---:R-:W-:Y:S06]  /*d880*/  @!P0 BRA `(.L_x_355) ;  /* 0x0000000400d88947 */ /* 0x004fec0003800000 */
.L_x_377:
[----:B------:R-:W2:Y:S01]  /*d890*/  SYNCS.PHASECHK.TRANS64.TRYWAIT P0, [R7+URZ], R4 ;  /* 0x00000004070075a7 */ /* 0x000ea2000800017f */
[----:B------:R-:W-:-:S04]  /*d8a0*/  IADD3 R0, R0, 0x1, RZ ;  /* 0x0000000100007810 */ /* 0x000fc80007ffe0ff */
[----:B------:R-:W-:-:S04]  /*d8b0*/  ISETP.NE.AND P1, PT, R0, 0x4, PT ;  /* 0x000000040000780c */ /* 0x000fc80003f25270 */
[----:B------:R-:W-:Y:S02]  /*d8c0*/  SEL R2, RZ, 0x1, P1 ;  /* 0x00000001ff027807 */ /* 0x000fe40000800000 */
[----:B------:R-:W-:Y:S02]  /*d8d0*/  SEL R0, R0, RZ, P1 ;  /* 0x000000ff00007207 */ /* 0x000fe40000800000 */
[----:B------:R-:W-:Y:S01]  /*d8e0*/  LOP3.LUT R2, R9, R2, RZ, 0x3c, !PT ;  /* 0x0000000209027212 */ /* 0x000fe200078e3cff */
[----:B--2---:R-:W-:Y:S06]  /*d8f0*/  @!P0 BRA `(.L_x_356) ;  /* 0x0000000400d08947 */ /* 0x004fec0003800000 */
.L_x_378:
[----:B------:R-:W-:Y:S01]  /*d900*/  IMAD R5, R0, 0x8, R5 ;  /* 0x0000000800057824 */ /* 0x000fe200078e0205 */
[----:B------:R-:W-:-:S07]  /*d910*/  SHF.L.U32 R0, R2, 0x1f, RZ ;  /* 0x0000001f02007819 */ /* 0x000fce00000006ff */
.L_x_357:
[----:B---3--:R3:W4:Y:S02]  /*d920*/  SYNCS.PHASECHK.TRANS64.TRYWAIT P0, [R5+URZ], R0 ;  /* 0x00000000050075a7 */ /* 0x008724000800017f */
[----:B----4-:R-:W-:Y:S05]  /*d930*/  @!P0 NANOSLEEP.SYNCS 0x989680 ;  /* 0x009896800000895d */ /* 0x010fea0003900000 */
[----:B------:R-:W4:Y:S02]  /*d940*/  @!P0 SYNCS.PHASECHK.TRANS64 P0, [R5+URZ], R0 ;  /* 0x00000000050085a7 */ /* 0x000f24000800007f */
[----:B----4-:R-:W-:Y:S05]  /*d950*/  @!P0 BRA `(.L_x_357) ;  /* 0xfffffffc00f08947 */ /* 0x010fea000383ffff */
.L_x_10:
[----:B------:R-:W-:Y:S05]  /*d960*/  BSYNC B6 ;  /* 0x0000000000067941 */ /* 0x000fea0003800000 */
.L_x_8:
[----:B------:R-:W-:Y:S05]  /*d970*/  EXIT ;  /* 0x000000000000794d */ /* 0x000fea0003800000 */
.L_x_23:
[----:B---3--:R3:W4:Y:S02]  /*d980*/  SYNCS.PHASECHK.TRANS64.TRYWAIT P1, [R3+URZ], R0 ;  /* 0x00000000030075a7 */ /* 0x008724000802017f */
[----:B----4-:R-:W-:Y:S05]  /*d990*/  @!P1 NANOSLEEP.SYNCS 0x989680 ;  /* 0x009896800000995d */ /* 0x010fea0003900000 */
[----:B------:R-:W4:Y:S02]  /*d9a0*/  @!P1 SYNCS.PHASECHK.TRANS64 P1, [R3+URZ], R0 ;  /* 0x00000000030095a7 */ /* 0x000f24000802007f */
[----:B----4-:R-:W-:Y:S05]  /*d9b0*/  @!P1 BRA `(.L_x_23) ;  /* 0xfffffffc00f09947 */ /* 0x010fea000383ffff */
[----:B------:R-:W-:Y:S05]  /*d9c0*/  BRA `(.L_x_22) ;  /* 0xffffff3c004c7947 */ /* 0x000fea000383ffff */
.L_x_28:
[----:B--2---:R-:W-:-:S04]  /*d9d0*/  MOV R4, UR8 ;  /* 0x0000000800047c02 */ /* 0x004fc80008000f00 */
[----:B------:R2:W3:Y:S03]  /*d9e0*/  SYNCS.PHASECHK.TRANS64.TRYWAIT P1, [R4+URZ], R3 ;  /* 0x00000003040075a7 */ /* 0x0004e6000802017f */
[----:B---3--:R-:W-:Y:S05]  /*d9f0*/  @!P1 NANOSLEEP.SYNCS 0x989680 ;  /* 0x009896800000995d */ /* 0x008fea0003900000 */
[----:B------:R-:W3:Y:S02]  /*da00*/  @!P1 SYNCS.PHASECHK.TRANS64 P1, [R4+URZ], R3 ;  /* 0x00000003040095a7 */ /* 0x000ee4000802007f */
[----:B---3--:R-:W-:Y:S05]  /*da10*/  @!P1 BRA `(.L_x_28) ;  /* 0xfffffffc00ec9947 */ /* 0x008fea000383ffff */
[----:B------:R-:W-:Y:S05]  /*da20*/  BRA `(.L_x_27) ;  /* 0xffffff4000807947 */ /* 0x000fea000383ffff */
.L_x_50:
[----:B-12---:R-:W-:-:S04]  /*da30*/  MOV R3, UR52 ;  /* 0x0000003400037c02 */ /* 0x006fc80008000f00 */
[----:B------:R1:W2:Y:S03]  /*da40*/  SYNCS.PHASECHK.TRANS64.TRYWAIT P2, [R3+URZ+0x40], R0 ;  /* 0x00004000030075a7 */ /* 0x0002a6000804017f */
[----:B--2---:R-:W-:Y:S05]  /*da50*/  @!P2 NANOSLEEP.SYNCS 0x989680 ;  /* 0x009896800000a95d */ /* 0x004fea0003900000 */
[----:B------:R-:W2:Y:S02]  /*da60*/  @!P2 SYNCS.PHASECHK.TRANS64 P2, [R3+URZ+0x40], R0 ;  /* 0x000040000300a5a7 */ /* 0x000ea4000804007f */
[----:B--2---:R-:W-:Y:S05]  /*da70*/  @!P2 BRA `(.L_x_50) ;  /* 0xfffffffc00eca947 */ /* 0x004fea000383ffff */
[----:B------:R-:W-:Y:S05]  /*da80*/  BRA `(.L_x_358) ;  /* 0xffffff4c00a07947 */ /* 0x000fea000383ffff */
.L_x_109:
[----:B-1----:R1:W2:Y:S02]  /*da90*/  SYNCS.PHASECHK.TRANS64.TRYWAIT P2, [R0+URZ+0x40], R3 ;  /* 0x00004003000075a7 */ /* 0x0022a4000804017f */
[----:B--2---:R-:W-:Y:S05]  /*daa0*/  @!P2 NANOSLEEP.SYNCS 0x989680 ;  /* 0x009896800000a95d */ /* 0x004fea0003900000 */
[----:B------:R-:W2:Y:S02]  /*dab0*/  @!P2 SYNCS.PHASECHK.TRANS64 P2, [R0+URZ+0x40], R3 ;  /* 0x000040030000a5a7 */ /* 0x000ea4000804007f */
[----:B--2---:R-:W-:Y:S05]  /*dac0*/  @!P2 BRA `(.L_x_109) ;  /* 0xfffffffc00f0a947 */ /* 0x004fea000383ffff */
[----:B------:R-:W-:Y:S05]  /*dad0*/  BRA `(.L_x_359) ;  /* 0xffffff6c00d87947 */ /* 0x000fea000383ffff */
.L_x_168:
[----:B-1----:R1:W2:Y:S02]  /*dae0*/  SYNCS.PHASECHK.TRANS64.TRYWAIT P3, [R0+URZ+0x40], R3 ;  /* 0x00004003000075a7 */ /* 0x0022a4000806017f */
[----:B--2---:R-:W-:Y:S05]  /*daf0*/  @!P3 NANOSLEEP.SYNCS 0x989680 ;  /* 0x009896800000b95d */ /* 0x004fea0003900000 */
[----:B------:R-:W2:Y:S02]  /*db00*/  @!P3 SYNCS.PHASECHK.TRANS64 P3, [R0+URZ+0x40], R3 ;  /* 0x000040030000b5a7 */ /* 0x000ea4000806007f */
[----:B--2---:R-:W-:Y:S05]  /*db10*/  @!P3 BRA `(.L_x_168) ;  /* 0xfffffffc00f0b947 */ /* 0x004fea000383ffff */
[----:B------:R-:W-:Y:S05]  /*db20*/  BRA `(.L_x_360) ;  /* 0xffffff8c009c7947 */ /* 0x000fea000383ffff */
.L_x_227:
[----:B-1----:R1:W2:Y:S02]  /*db30*/  SYNCS.PHASECHK.TRANS64.TRYWAIT P2, [R3+URZ+0x40], R0 ;  /* 0x00004000030075a7 */ /* 0x0022a4000804017f */
[----:B--2---:R-:W-:Y:S05]  /*db40*/  @!P2 NANOSLEEP.SYNCS 0x989680 ;  /* 0x009896800000a95d */ /* 0x004fea0003900000 */
[----:B------:R-:W2:Y:S02]  /*db50*/  @!P2 SYNCS.PHASECHK.TRANS64 P2, [R3+URZ+0x40], R0 ;  /* 0x000040000300a5a7 */ /* 0x000ea4000804007f */
[----:B--2---:R-:W-:Y:S05]  /*db60*/  @!P2 BRA `(.L_x_227) ;  /* 0xfffffffc00f0a947 */ /* 0x004fea000383ffff */
[----:B------:R-:W-:Y:S05]  /*db70*/  BRA `(.L_x_361) ;  /* 0xffffffac00547947 */ /* 0x000fea000383ffff */
.L_x_295:
[----:B-1----:R-:W-:-:S04]  /*db80*/  IMAD.U32 R3, RZ, RZ, UR4 ;  /* 0x00000004ff037e24 */ /* 0x002fc8000f8e00ff */
[----:B------:R1:W2:Y:S03]  /*db90*/  SYNCS.PHASECHK.TRANS64.TRYWAIT P0, [R3+URZ+0x88], R0 ;  /* 0x00008800030075a7 */ /* 0x0002a6000800017f */
[----:B--2---:R-:W-:Y:S05]  /*dba0*/  @!P0 NANOSLEEP.SYNCS 0x989680 ;  /* 0x009896800000895d */ /* 0x004fea0003900000 */
[----:B------:R-:W2:Y:S02]  /*dbb0*/  @!P0 SYNCS.PHASECHK.TRANS64 P0, [R3+URZ+0x88], R0 ;  /* 0x00008800030085a7 */ /* 0x000ea4000800007f */
[----:B--2---:R-:W-:Y:S05]  /*dbc0*/  @!P0 BRA `(.L_x_295) ;  /* 0xfffffffc00ec8947 */ /* 0x004fea000383ffff */
[----:B------:R-:W-:Y:S05]  /*dbd0*/  BRA `(.L_x_294) ;  /* 0xffffffd800fc7947 */ /* 0x000fea000383ffff */
.L_x_304:
[----:B-1----:R-:W-:-:S04]  /*dbe0*/  MOV R5, UR5 ;  /* 0x0000000500057c02 */ /* 0x002fc80008000f00 */
[----:B------:R1:W2:Y:S03]  /*dbf0*/  SYNCS.PHASECHK.TRANS64.TRYWAIT P1, [R5+URZ+0x60], R4 ;  /* 0x00006004050075a7 */ /* 0x0002a6000802017f */
[----:B--2---:R-:W-:Y:S05]  /*dc00*/  @!P1 NANOSLEEP.SYNCS 0x989680 ;  /* 0x009896800000995d */ /* 0x004fea0003900000 */
[----:B------:R-:W2:Y:S02]  /*dc10*/  @!P1 SYNCS.PHASECHK.TRANS64 P1, [R5+URZ+0x60], R4 ;  /* 0x00006004050095a7 */ /* 0x000ea4000802007f */
[----:B--2---:R-:W-:Y:S05]  /*dc20*/  @!P1 BRA `(.L_x_304) ;  /* 0xfffffffc00ec9947 */ /* 0x004fea000383ffff */
[----:B------:R-:W-:Y:S05]  /*dc30*/  BRA `(.L_x_362) ;  /* 0xffffffdc00e87947 */ /* 0x000fea000383ffff */
.L_x_310:
[----:B-12---:R-:W-:-:S04]  /*dc40*/  MOV R5, UR5 ;  /* 0x0000000500057c02 */ /* 0x006fc80008000f00 */
[----:B------:R1:W2:Y:S03]  /*dc50*/  SYNCS.PHASECHK.TRANS64.TRYWAIT P1, [R5+URZ+0x68], R4 ;  /* 0x00006804050075a7 */ /* 0x0002a6000802017f */
[----:B--2---:R-:W-:Y:S05]  /*dc60*/  @!P1 NANOSLEEP.SYNCS 0x989680 ;  /* 0x009896800000995d */ /* 0x004fea0003900000 */
[----:B------:R-:W2:Y:S02]  /*dc70*/  @!P1 SYNCS.PHASECHK.TRANS64 P1, [R5+URZ+0x68], R4 ;  /* 0x00006804050095a7 */ /* 0x000ea4000802007f */
[----:B--2---:R-:W-:Y:S05]  /*dc80*/  @!P1 BRA `(.L_x_310) ;  /* 0xfffffffc00ec9947 */ /* 0x004fea000383ffff */
[----:B------:R-:W-:Y:S05]  /*dc90*/  BRA `(.L_x_363) ;  /* 0xffffffe000307947 */ /* 0x000fea000383ffff */
.L_x_316:
[----:B-123--:R-:W-:-:S04]  /*dca0*/  IMAD.U32 R5, RZ, RZ, UR5 ;  /* 0x00000005ff057e24 */ /* 0x00efc8000f8e00ff */
[----:B------:R1:W2:Y:S03]  /*dcb0*/  SYNCS.PHASECHK.TRANS64.TRYWAIT P1, [R5+URZ+0x70], R4 ;  /* 0x00007004050075a7 */ /* 0x0002a6000802017f */
[----:B--2---:R-:W-:Y:S05]  /*dcc0*/  @!P1 NANOSLEEP.SYNCS 0x989680 ;  /* 0x009896800000995d */ /* 0x004fea0003900000 */
[----:B------:R-:W2:Y:S02]  /*dcd0*/  @!P1 SYNCS.PHASECHK.TRANS64 P1, [R5+URZ+0x70], R4 ;  /* 0x00007004050095a7 */ /* 0x000ea4000802007f */
[----:B--2---:R-:W-:Y:S05]  /*dce0*/  @!P1 BRA `(.L_x_316) ;  /* 0xfffffffc00ec9947 */ /* 0x004fea000383ffff */
[----:B------:R-:W-:Y:S05]  /*dcf0*/  BRA `(.L_x_364) ;  /* 0xffffffe000847947 */ /* 0x000fea000383ffff */
.L_x_322:
[----:B-1234-:R-:W-:-:S04]  /*dd00*/  MOV R5, UR5 ;  /* 0x0000000500057c02 */ /* 0x01efc80008000f00 */
[----:B------:R1:W2:Y:S03]  /*dd10*/  SYNCS.PHASECHK.TRANS64.TRYWAIT P1, [R5+URZ+0x78], R4 ;  /* 0x00007804050075a7 */ /* 0x0002a6000802017f */
[----:B--2---:R-:W-:Y:S05]  /*dd20*/  @!P1 NANOSLEEP.SYNCS 0x989680 ;  /* 0x009896800000995d */ /* 0x004fea0003900000 */
[----:B------:R-:W2:Y:S02]  /*dd30*/  @!P1 SYNCS.PHASECHK.TRANS64 P1, [R5+URZ+0x78], R4 ;  /* 0x00007804050095a7 */ /* 0x000ea4000802007f */
[----:B--2---:R-:W-:Y:S05]  /*dd40*/  @!P1 BRA `(.L_x_322) ;  /* 0xfffffffc00ec9947 */ /* 0x004fea000383ffff */
[----:B------:R-:W-:Y:S05]  /*dd50*/  BRA `(.L_x_365) ;  /* 0xffffffe000d07947 */ /* 0x000fea000383ffff */
.L_x_332:
[----:B------:R1:W1:Y:S02]  /*dd60*/  SYNCS.PHASECHK.TRANS64.TRYWAIT P0, [R3+URZ+0x60], R0 ;  /* 0x00006000030075a7 */ /* 0x000264000800017f */
[----:B-1----:R-:W-:Y:S05]  /*dd70*/  @!P0 NANOSLEEP.SYNCS 0x989680 ;  /* 0x009896800000895d */ /* 0x002fea0003900000 */
[----:B------:R-:W1:Y:S02]  /*dd80*/  @!P0 SYNCS.PHASECHK.TRANS64 P0, [R3+URZ+0x60], R0 ;  /* 0x00006000030085a7 */ /* 0x000e64000800007f */
[----:B-1----:R-:W-:Y:S05]  /*dd90*/  @!P0 BRA `(.L_x_332) ;  /* 0xfffffffc00f08947 */ /* 0x002fea000383ffff */
[----:B------:R-:W-:Y:S05]  /*dda0*/  BRA `(.L_x_366) ;  /* 0xffffffe800c87947 */ /* 0x000fea000383ffff */
.L_x_334:
[----:B------:R1:W1:Y:S02]  /*ddb0*/  SYNCS.PHASECHK.TRANS64.TRYWAIT P0, [R3+URZ+0x68], R0 ;  /* 0x00006800030075a7 */ /* 0x000264000800017f */
[----:B-1----:R-:W-:Y:S05]  /*ddc0*/  @!P0 NANOSLEEP.SYNCS 0x989680 ;  /* 0x009896800000895d */ /* 0x002fea0003900000 */
[----:B------:R-:W1:Y:S02]  /*ddd0*/  @!P0 SYNCS.PHASECHK.TRANS64 P0, [R3+URZ+0x68], R0 ;  /* 0x00006800030085a7 */ /* 0x000e64000800007f */
[----:B-1----:R-:W-:Y:S05]  /*dde0*/  @!P0 BRA `(.L_x_334) ;  /* 0xfffffffc00f08947 */ /* 0x002fea000383ffff */
[----:B------:R-:W-:Y:S05]  /*ddf0*/  BRA `(.L_x_367) ;  /* 0xffffffe800c47947 */ /* 0x000fea000383ffff */
.L_x_336:
[----:B------:R1:W1:Y:S02]  /*de00*/  SYNCS.PHASECHK.TRANS64.TRYWAIT P0, [R3+URZ+0x70], R0 ;  /* 0x00007000030075a7 */ /* 0x000264000800017f */
[----:B-1----:R-:W-:Y:S05]  /*de10*/  @!P0 NANOSLEEP.SYNCS 0x989680 ;  /* 0x009896800000895d */ /* 0x002fea0003900000 */
[----:B------:R-:W1:Y:S02]  /*de20*/  @!P0 SYNCS.PHASECHK.TRANS64 P0, [R3+URZ+0x70], R0 ;  /* 0x00007000030085a7 */ /* 0x000e64000800007f */
[----:B-1----:R-:W-:Y:S05]  /*de30*/  @!P0 BRA `(.L_x_336) ;  /* 0xfffffffc00f08947 */ /* 0x002fea000383ffff */
[----:B------:R-:W-:Y:S05]  /*de40*/  BRA `(.L_x_368) ;  /* 0xffffffe800c07947 */ /* 0x000fea000383ffff */
.L_x_340:
[----:B------:R-:W-:Y:S01]  /*de50*/  BSSY B1, `(.L_x_369) ;  /* 0x0000006000017945 */ /* 0x000fe20003800000 */
[----:B------:R-:W-:-:S07]  /*de60*/  MOV R15, 0xffffffff ;  /* 0xffffffff000f7802 */ /* 0x000fce0000000f00 */
[----:B------:R-:W-:Y:S05]  /*de70*/  WARPSYNC.COLLECTIVE R15, `(.L_x_370) ;  /* 0x000000000f0c7348 */ /* 0x000fea0003c00000 */
[----:B------:R-:W-:Y:S02]  /*de80*/  ELECT P6, UR62, PT ;  /* 0x00000000003e782f */ /* 0x000fe400038c0000 */
[----:B------:R-:W-:Y:S01]  /*de90*/  MOV R14, UR62 ;  /* 0x0000003e000e7c02 */ /* 0x000fe20008000f00 */
[----:B------:R-:W-:Y:S10]  /*dea0*/  ENDCOLLECTIVE ;  /* 0x000000000000791b */ /* 0x000ff40003800000 */
.L_x_370:
[----:B------:R-:W-:Y:S05]  /*deb0*/  BSYNC B1 ;  /* 0x0000000000017941 */ /* 0x000fea0003800000 */
.L_x_369:
[----:B------:R-:W-:Y:S05]  /*dec0*/  BRA `(.L_x_371) ;  /* 0xffffffec00387947 */ /* 0x000fea000383ffff */
.L_x_343:
[----:B--2---:R2:W3:Y:S02]  /*ded0*/  SYNCS.PHASECHK.TRANS64.TRYWAIT P1, [R15+URZ+0x20], R8 ;  /* 0x000020080f0075a7 */ /* 0x0044e4000802017f */
[----:B---3--:R-:W-:Y:S05]  /*dee0*/  @!P1 NANOSLEEP.SYNCS 0x989680 ;  /* 0x009896800000995d */ /* 0x008fea0003900000 */
[----:B------:R-:W3:Y:S02]  /*def0*/  @!P1 SYNCS.PHASECHK.TRANS64 P1, [R15+URZ+0x20], R8 ;  /* 0x000020080f0095a7 */ /* 0x000ee4000802007f */
[----:B---3--:R-:W-:Y:S05]  /*df00*/  @!P1 BRA `(.L_x_343) ;  /* 0xfffffffc00f09947 */ /* 0x008fea000383ffff */
[----:B------:R-:W-:Y:S05]  /*df10*/  BRA `(.L_x_372) ;  /* 0xffffffec006c7947 */ /* 0x000fea000383ffff */
.L_x_352:
[----:B------:R-:W-:Y:S01]  /*df20*/  BSSY B0, `(.L_x_373) ;  /* 0x0000006000007945 */ /* 0x000fe20003800000 */
[----:B------:R-:W-:-:S07]  /*df30*/  IMAD.MOV.U32 R15, RZ, RZ, -0x1 ;  /* 0xffffffffff0f7424 */ /* 0x000fce00078e00ff */
[----:B------:R-:W-:Y:S05]  /*df40*/  WARPSYNC.COLLECTIVE R15, `(.L_x_374) ;  /* 0x000000000f0c7348 */ /* 0x000fea0003c00000 */
[----:B------:R-:W-:Y:S02]  /*df50*/  ELECT P6, UR62, PT ;  /* 0x00000000003e782f */ /* 0x000fe400038c0000 */
[----:B------:R-:W-:Y:S01]  /*df60*/  MOV R14, UR62 ;  /* 0x0000003e000e7c02 */ /* 0x000fe20008000f00 */
[----:B------:R-:W-:Y:S10]  /*df70*/  ENDCOLLECTIVE ;  /* 0x000000000000791b */ /* 0x000ff40003800000 */
.L_x_374:
[----:B------:R-:W-:Y:S05]  /*df80*/  BSYNC B0 ;  /* 0x0000000000007941 */ /* 0x000fea0003800000 */
.L_x_373:
[----:B------:R-:W-:Y:S05]  /*df90*/  BRA `(.L_x_375) ;  /* 0xfffffff400c87947 */ /* 0x000fea000383ffff */
.L_x_354:
[----:B-1----:R1:W2:Y:S02]  /*dfa0*/  SYNCS.PHASECHK.TRANS64.TRYWAIT P0, [R7+URZ], R4 ;  /* 0x00000004070075a7 */ /* 0x0022a4000800017f */
[----:B--2---:R-:W-:Y:S05]  /*dfb0*/  @!P0 NANOSLEEP.SYNCS 0x989680 ;  /* 0x009896800000895d */ /* 0x004fea0003900000 */
[----:B------:R-:W2:Y:S02]  /*dfc0*/  @!P0 SYNCS.PHASECHK.TRANS64 P0, [R7+URZ], R4 ;  /* 0x00000004070085a7 */ /* 0x000ea4000800007f */
[----:B--2---:R-:W-:Y:S05]  /*dfd0*/  @!P0 BRA `(.L_x_354) ;  /* 0xfffffffc00f08947 */ /* 0x004fea000383ffff */
[----:B------:R-:W-:Y:S05]  /*dfe0*/  BRA `(.L_x_376) ;  /* 0xfffffff800047947 */ /* 0x000fea000383ffff */
.L_x_355:
[----:B-1----:R1:W2:Y:S02]  /*dff0*/  SYNCS.PHASECHK.TRANS64.TRYWAIT P0, [R6+URZ], R3 ;  /* 0x00000003060075a7 */ /* 0x0022a4000800017f */
[----:B--2---:R-:W-:Y:S05]  /*e000*/  @!P0 NANOSLEEP.SYNCS 0x989680 ;  /* 0x009896800000895d */ /* 0x004fea0003900000 */
[----:B------:R-:W2:Y:S02]  /*e010*/  @!P0 SYNCS.PHASECHK.TRANS64 P0, [R6+URZ], R3 ;  /* 0x00000003060085a7 */ /* 0x000ea4000800007f */
[----:B--2---:R-:W-:Y:S05]  /*e020*/  @!P0 BRA `(.L_x_355) ;  /* 0xfffffffc00f08947 */ /* 0x004fea000383ffff */
[----:B------:R-:W-:Y:S05]  /*e030*/  BRA `(.L_x_377) ;  /* 0xfffffff800147947 */ /* 0x000fea000383ffff */
.L_x_356:
[----:B--2---:R2:W3:Y:S02]  /*e040*/  SYNCS.PHASECHK.TRANS64.TRYWAIT P0, [R7+URZ], R4 ;  /* 0x00000004070075a7 */ /* 0x0044e4000800017f */
[----:B---3--:R-:W-:Y:S05]  /*e050*/  @!P0 NANOSLEEP.SYNCS 0x989680 ;  /* 0x009896800000895d */ /* 0x008fea0003900000 */
[----:B------:R-:W3:Y:S02]  /*e060*/  @!P0 SYNCS.PHASECHK.TRANS64 P0, [R7+URZ], R4 ;  /* 0x00000004070085a7 */ /* 0x000ee4000800007f */
[----:B---3--:R-:W-:Y:S05]  /*e070*/  @!P0 BRA `(.L_x_356) ;  /* 0xfffffffc00f08947 */ /* 0x008fea000383ffff */
[----:B------:R-:W-:Y:S05]  /*e080*/  BRA `(.L_x_378) ;  /* 0xfffffff8001c7947 */ /* 0x000fea000383ffff */
        .weak           $__internal_0_$__cuda_sm20_rcp_rn_f32_slowpath
        .type           $__internal_0_$__cuda_sm20_rcp_rn_f32_slowpath,@function
        .size           $__internal_0_$__cuda_sm20_rcp_rn_f32_slowpath,(.L_x_384 - $__internal_0_$__cuda_sm20_rcp_rn_f32_slowpath)
$__internal_0_$__cuda_sm20_rcp_rn_f32_slowpath:
[----:B------:R-:W-:Y:S01]  /*e090*/  SHF.L.U32 R3, R0, 0x1, RZ ;  /* 0x0000000100037819 */ /* 0x000fe200000006ff */
[----:B------:R-:W-:Y:S03]  /*e0a0*/  BSSY B0, `(.L_x_379) ;  /* 0x0000030000007945 */ /* 0x000fe60003800000 */
[----:B------:R-:W-:-:S04]  /*e0b0*/  SHF.R.U32.HI R3, RZ, 0x18, R3 ;  /* 0x00000018ff037819 */ /* 0x000fc80000011603 */
[----:B------:R-:W-:-:S13]  /*e0c0*/  ISETP.NE.U32.AND P2, PT, R3, RZ, PT ;  /* 0x000000ff0300720c */ /* 0x000fda0003f45070 */
[----:B------:R-:W-:Y:S05]  /*e0d0*/  @P2 BRA `(.L_x_380) ;  /* 0x0000000000282947 */ /* 0x000fea0003800000 */
[----:B------:R-:W-:-:S04]  /*e0e0*/  SHF.L.U32 R3, R0, 0x1, RZ ;  /* 0x0000000100037819 */ /* 0x000fc800000006ff */
[----:B------:R-:W-:-:S13]  /*e0f0*/  ISETP.NE.AND P2, PT, R3, RZ, PT ;  /* 0x000000ff0300720c */ /* 0x000fda0003f45270 */
[----:B------:R-:W-:Y:S01]  /*e100*/  @P2 FFMA R94, R0, 1.84467440737095516160e+19, RZ ;  /* 0x5f800000005e2823 */ /* 0x000fe200000000ff */
[----:B------:R-:W-:Y:S08]  /*e110*/  @!P2 MUFU.RCP R5, R0 ;  /* 0x000000000005a308 */ /* 0x000ff00000001000 */
[----:B------:R-:W1:Y:S02]  /*e120*/  @P2 MUFU.RCP R3, R94 ;  /* 0x0000005e00032308 */ /* 0x000e640000001000 */
[----:B-1----:R-:W-:-:S04]  /*e130*/  @P2 FFMA R98, R94, R3, -1 ;  /* 0xbf8000005e622423 */ /* 0x002fc80000000003 */
[----:B------:R-:W-:-:S04]  /*e140*/  @P2 FADD.FTZ R98, -R98, -RZ ;  /* 0x800000ff62622221 */ /* 0x000fc80000010100 */
[----:B------:R-:W-:-:S04]  /*e150*/  @P2 FFMA R3, R3, R98, R3 ;  /* 0x0000006203032223 */ /* 0x000fc80000000003 */
[----:B------:R-:W-:Y:S01]  /*e160*/  @P2 FFMA R5, R3, 1.84467440737095516160e+19, RZ ;  /* 0x5f80000003052823 */ /* 0x000fe200000000ff */
[----:B------:R-:W-:Y:S06]  /*e170*/  BRA `(.L_x_381) ;  /* 0x0000000000887947 */ /* 0x000fec0003800000 */
.L_x_380:
[----:B------:R-:W-:-:S05]  /*e180*/  VIADD R5, R3, 0xffffff03 ;  /* 0xffffff0303057836 */ /* 0x000fca0000000000 */
[----:B------:R-:W-:-:S13]  /*e190*/  ISETP.GT.U32.AND P2, PT, R5, 0x1, PT ;  /* 0x000000010500780c */ /* 0x000fda0003f44070 */
[----:B------:R-:W-:Y:S05]  /*e1a0*/  @P2 BRA `(.L_x_382) ;  /* 0x0000000000782947 */ /* 0x000fea0003800000 */
[----:B------:R-:W-:Y:S02]  /*e1b0*/  LOP3.LUT R107, R0, 0x7fffff, RZ, 0xc0, !PT ;  /* 0x007fffff006b7812 */ /* 0x000fe400078ec0ff */
[----:B------:R-:W-:Y:S02]  /*e1c0*/  MOV R100, 0x3 ;  /* 0x0000000300647802 */ /* 0x000fe40000000f00 */
[----:B------:R-:W-:Y:S02]  /*e1d0*/  LOP3.LUT R107, R107, 0x3f800000, RZ, 0xfc, !PT ;  /* 0x3f8000006b6b7812 */ /* 0x000fe400078efcff */
[----:B------:R-:W-:Y:S02]  /*e1e0*/  SHF.L.U32 R103, R100, R5, RZ ;  /* 0x0000000564677219 */ /* 0x000fe400000006ff */
[----:B------:R-:W1:Y:S01]  /*e1f0*/  MUFU.RCP R98, R107 ;  /* 0x0000006b00627308 */ /* 0x000e620000001000 */
[----:B------:R-:W-:Y:S01]  /*e200*/  IADD3 R3, R3, -0xfc, RZ ;  /* 0xffffff0403037810 */ /* 0x000fe20007ffe0ff */
[----:B-1----:R-:W-:-:S04]  /*e210*/  FFMA R105, R107, R98, -1 ;  /* 0xbf8000006b697423 */ /* 0x002fc80000000062 */
[----:B------:R-:W-:-:S04]  /*e220*/  FADD.FTZ R105, -R105, -RZ ;  /* 0x800000ff69697221 */ /* 0x000fc80000010100 */
[CCC-:B------:R-:W-:Y:S01]  /*e230*/  FFMA.RM R94, R98.reuse, R105.reuse, R98.reuse ;  /* 0x00000069625e7223 */ /* 0x1c0fe20000004062 */
[----:B------:R-:W-:-:S04]  /*e240*/  FFMA.RP R105, R98, R105, R98 ;  /* 0x0000006962697223 */ /* 0x000fc80000008062 */
[C---:B------:R-:W-:Y:S02]  /*e250*/  LOP3.LUT R98, R94.reuse, 0x7fffff, RZ, 0xc0, !PT ;  /* 0x007fffff5e627812 */ /* 0x040fe400078ec0ff */
[----:B------:R-:W-:Y:S02]  /*e260*/  FSETP.NEU.FTZ.AND P2, PT, R94, R105, PT ;  /* 0x000000695e00720b */ /* 0x000fe40003f5d000 */
[----:B------:R-:W-:Y:S02]  /*e270*/  LOP3.LUT R94, R98, 0x800000, RZ, 0xfc, !PT ;  /* 0x00800000625e7812 */ /* 0x000fe400078efcff */
[----:B------:R-:W-:Y:S02]  /*e280*/  SEL R98, RZ, 0xffffffff, !P2 ;  /* 0xffffffffff627807 */ /* 0x000fe40005000000 */
[----:B------:R-:W-:Y:S02]  /*e290*/  LOP3.LUT R100, R103, R94, RZ, 0xc0, !PT ;  /* 0x0000005e67647212 */ /* 0x000fe400078ec0ff */
[----:B------:R-:W-:-:S02]  /*e2a0*/  IADD3 R98, -R98, RZ, RZ ;  /* 0x000000ff62627210 */ /* 0x000fc40007ffe1ff */
[-C--:B------:R-:W-:Y:S02]  /*e2b0*/  SHF.R.U32.HI R100, RZ, R5.reuse, R100 ;  /* 0x00000005ff647219 */ /* 0x080fe40000011664 */
[--C-:B------:R-:W-:Y:S02]  /*e2c0*/  LOP3.LUT P2, RZ, R98, R5, R94.reuse, 0xf8, !PT ;  /* 0x0000000562ff7212 */ /* 0x100fe4000784f85e */
[C---:B------:R-:W-:Y:S02]  /*e2d0*/  LOP3.LUT P3, RZ, R100.reuse, 0x1, RZ, 0xc0, !PT ;  /* 0x0000000164ff7812 */ /* 0x040fe4000786c0ff */
[----:B------:R-:W-:Y:S02]  /*e2e0*/  LOP3.LUT P4, RZ, R100, 0x2, RZ, 0xc0, !PT ;  /* 0x0000000264ff7812 */ /* 0x000fe4000788c0ff */
[----:B------:R-:W-:Y:S02]  /*e2f0*/  SHF.R.U32.HI R3, RZ, R3, R94 ;  /* 0x00000003ff037219 */ /* 0x000fe4000001165e */
[----:B------:R-:W-:-:S02]  /*e300*/  PLOP3.LUT P2, PT, P3, P2, P4, 0xe0, 0x0 ;  /* 0x000000000000781c */ /* 0x000fc40001f45c40 */
[----:B------:R-:W-:Y:S02]  /*e310*/  LOP3.LUT P3, RZ, R0, 0x7fffff, RZ, 0xc0, !PT ;  /* 0x007fffff00ff7812 */ /* 0x000fe4000786c0ff */
[----:B------:R-:W-:-:S05]  /*e320*/  SEL R5, RZ, 0x1, !P2 ;  /* 0x00000001ff057807 */ /* 0x000fca0005000000 */
[----:B------:R-:W-:-:S05]  /*e330*/  IMAD.MOV R5, RZ, RZ, -R5 ;  /* 0x000000ffff057224 */ /* 0x000fca00078e0a05 */
[----:B------:R-:W-:-:S13]  /*e340*/  ISETP.GE.AND P2, PT, R5, RZ, PT ;  /* 0x000000ff0500720c */ /* 0x000fda0003f46270 */
[----:B------:R-:W-:-:S05]  /*e350*/  @!P2 IADD3 R3, R3, 0x1, RZ ;  /* 0x000000010303a810 */ /* 0x000fca0007ffe0ff */
[----:B------:R-:W-:-:S05]  /*e360*/  @!P3 IMAD.SHL.U32 R3, R3, 0x2, RZ ;  /* 0x000000020303b824 */ /* 0x000fca00078e00ff */
[----:B------:R-:W-:Y:S01]  /*e370*/  LOP3.LUT R5, R3, 0x80000000, R0, 0xf8, !PT ;  /* 0x8000000003057812 */ /* 0x000fe200078ef800 */
[----:B------:R-:W-:Y:S06]  /*e380*/  BRA `(.L_x_381) ;  /* 0x0000000000047947 */ /* 0x000fec0003800000 */
.L_x_382:
[----:B------:R1:W2:Y:S02]  /*e390*/  MUFU.RCP R5, R0 ;  /* 0x0000000000057308 */ /* 0x0002a40000001000 */
.L_x_381:
[----:B------:R-:W-:Y:S05]  /*e3a0*/  BSYNC B0 ;  /* 0x0000000000007941 */ /* 0x000fea0003800000 */
.L_x_379:
[----:B-12---:R-:W-:Y:S02]  /*e3b0*/  MOV R0, R5 ;  /* 0x0000000500007202 */ /* 0x006fe40000000f00 */
[----:B------:R-:W-:-:S04]  /*e3c0*/  MOV R5, 0x0 ;  /* 0x0000000000057802 */ /* 0x000fc80000000f00 */
[----:B------:R-:W-:Y:S05]  /*e3d0*/  RET.REL.NODEC R4 `(_ZN7cutlass13device_kernelINS_4gemm6kernel13GemmUniversalIN4cute5tupleIJiiiiEEENS1_10collective13CollectiveMmaINS1_34MainloopSm90TmaGmmaWarpSpecializedILi4ENS5_IJNS4_1CILi1EEESB_SB_EEENS1_35KernelTmaWarpSpecializedCooperativeEEENS5_IJNSA_ILi256EEENSA_ILi64EEESG_EEENS_10bfloat16_tENS5_IJlSB_lEEESI_SJ_NS4_8TiledMMAINS4_8MMA_AtomIJNS4_4SM904GMMA27MMA_64x64x16_F32BF16BF16_SSILNSN_5MajorE0ELSP_0ELNSN_7ScaleInE1ELSQ_1EEEEEENS4_6LayoutINS5_IJNSA_ILi2EEESB_SB_EEENS5_IJSB_NSA_ILi0EEESW_EEEEENS5_IJNS4_10UnderscoreESZ_SZ_EEEEENS4_13SM90_TMA_LOADENS4_14ComposedLayoutINS4_7SwizzleILi3ELi4ELi3EEENS4_18smem_ptr_flag_bitsILi16EEENST_INS5_IJNSA_ILi8EEESG_EEENS5_IJSG_SB_EEEEEEEvNS4_8identityES12_S1C_vS1D_EENS_8epilogue10collective18CollectiveEpilogueINS1F_22Sm90TmaWarpSpecializedILi4ELi2ELi16ELb1ELb0EEEJSH_NS5_IJNSA_ILi128EEENSA_ILi32EEEEEESI_SJ_SI_SJ_NS1F_6fusion15FusionCallbacksIS1J_NS1N_13LinCombEltActINS1F_6thread4SiLuESI_fSI_fLNS_15FloatRoundStyleE2EEESH_S1M_JEEES12_NS13_INS14_ILi2ELi4ELi3EEES17_NST_INS5_IJS18_S1L_EEENS5_IJS1L_SB_EEEEEEENS4_17SM75_U32x4_LDSM_NENS4_14SM90_TMA_STOREES1Z_NS4_17SM90_U32x4_STSM_NENS4_9Copy_AtomIJS22_NS_6half_tEEEEvEEEvvEEEEvNT_6ParamsE) ;  /* 0xffffff1c04087950 */ /* 0x000fea0003c3ffff */
.L_x_383:
[----:B------:R-:W-:-:S00]  /*e3e0*/  BRA `(.L_x_383) ;  /* 0xfffffffc00fc7947 */ /* 0x000fc0000383ffff */
[----:B------:R-:W-:-:S00]  /*e3f0*/  NOP ;  /* 0x0000000000007918 */ /* 0x000fc00000000000 */
        /* <DEDUP_REMOVED lines=8> */
.L_x_384:


//--------------------- .nv.global.init           --------------------------
	.section	.nv.global.init,"aw",@progbits
.nv.global.init:
	.type		$str$22,@object
	.size		$str$22,($str$26 - $str$22)
$str$22:
        /*0000*/ 	.byte	0x6b, 0x5f, 0x74, 0x69, 0x6c, 0x65, 0x5f, 0x63, 0x6f, 0x75, 0x6e, 0x74, 0x20, 0x3e, 0x3d, 0x20
        /*0010*/ 	.byte	0x31, 0x00
	.type		$str$26,@object
	.size		$str$26,($str$27 - $str$26)
$str$26:
        /*0012*/ 	.byte	0x28, 0x61, 0x64, 0x64, 0x72, 0x65, 0x73, 0x73, 0x20, 0x26, 0x20, 0x6d, 0x61, 0x73, 0x6b, 0x29
        /*0022*/ 	.byte	0x20, 0x3d, 0x3d, 0x20, 0x30, 0x00
	.type		$str$27,@object
	.size		$str$27,($str$23 - $str$27)
$str$27:
        /*0028*/ 	.byte	0x2f, 0x74, 0x6d, 0x70, 0x2f, 0x63, 0x75, 0x74, 0x6c, 0x61, 0x73, 0x73, 0x5f, 0x73, 0x77, 0x65
        /*0038*/ 	.byte	0x65, 0x70, 0x5f, 0x73, 0x72, 0x63, 0x2f, 0x69, 0x6e, 0x63, 0x6c, 0x75, 0x64, 0x65, 0x2f, 0x63
        /*0048*/ 	.byte	0x75, 0x74, 0x65, 0x2f, 0x70, 0x6f, 0x69, 0x6e, 0x74, 0x65, 0x72, 0x5f, 0x66, 0x6c, 0x61, 0x67
        /*0058*/ 	.byte	0x67, 0x65, 0x64, 0x2e, 0x68, 0x70, 0x70, 0x00
	.type		$str$23,@object
	.size		$str$23,(__unnamed_2 - $str$23)
$str$23:
        /*0060*/ 	.byte	0x2f, 0x74, 0x6d, 0x70, 0x2f, 0x63, 0x75, 0x74, 0x6c, 0x61, 0x73, 0x73, 0x5f, 0x73, 0x77, 0x65
        /*0070*/ 	.byte	0x65, 0x70, 0x5f, 0x73, 0x72, 0x63, 0x2f, 0x69, 0x6e, 0x63, 0x6c, 0x75, 0x64, 0x65, 0x2f, 0x63
        /*0080*/ 	.byte	0x75, 0x74, 0x6c, 0x61, 0x73, 0x73, 0x2f, 0x67, 0x65, 0x6d, 0x6d, 0x2f, 0x63, 0x6f, 0x6c, 0x6c
        /*0090*/ 	.byte	0x65, 0x63, 0x74, 0x69, 0x76, 0x65, 0x2f, 0x73, 0x6d, 0x39, 0x30, 0x5f, 0x6d, 0x6d, 0x61, 0x5f
        /*00a0*/ 	.byte	0x74, 0x6d, 0x61, 0x5f, 0x67, 0x6d, 0x6d, 0x61, 0x5f, 0x73, 0x73, 0x5f, 0x77, 0x61, 0x72, 0x70
        /*00b0*/ 	.byte	0x73, 0x70, 0x65, 0x63, 0x69, 0x61, 0x6c, 0x69, 0x7a, 0x65, 0x64, 0x2e, 0x68, 0x70, 0x70, 0x00
	.type		__unnamed_2,@object
	.size		__unnamed_2,(__unnamed_1 - __unnamed_2)
__unnamed_2:
        /*00c0*/ 	.byte	0x61, 0x75, 0x74, 0x6f, 0x20, 0x63, 0x75, 0x74, 0x65, 0x3a, 0x3a, 0x61, 0x73, 0x5f, 0x70, 0x6f
        /* <DEDUP_REMOVED lines=27> */
        /*0280*/ 	.byte	0x3c, 0x34, 0x30, 0x39, 0x36, 0x3e, 0x3e, 0x3e, 0x3e, 0x3e, 0x5d, 0x00
	.type		__unnamed_1,@object
	.size		__unnamed_1,(.L_0 - __unnamed_1)
__unnamed_1:
        /* <DEDUP_REMOVED lines=181> */
        /*0ddc*/ 	.byte	0x79, 0x5d, 0x00
.L_0:


//--------------------- .nv.shared._ZN7cutlass13device_kernelINS_4gemm6kernel13GemmUniversalIN4cute5tupleIJiiiiEEENS1_10collective13CollectiveMmaINS1_34MainloopSm90TmaGmmaWarpSpecializedILi4ENS5_IJNS4_1CILi1EEESB_SB_EEENS1_35KernelTmaWarpSpecializedCooperativeEEENS5_IJNSA_ILi256EEENSA_ILi64EEESG_EEENS_10bfloat16_tENS5_IJlSB_lEEESI_SJ_NS4_8TiledMMAINS4_8MMA_AtomIJNS4_4SM904GMMA27MMA_64x64x16_F32BF16BF16_SSILNSN_5MajorE0ELSP_0ELNSN_7ScaleInE1ELSQ_1EEEEEENS4_6LayoutINS5_IJNSA_ILi2EEESB_SB_EEENS5_IJSB_NSA_ILi0EEESW_EEEEENS5_IJNS4_10UnderscoreESZ_SZ_EEEEENS4_13SM90_TMA_LOADENS4_14ComposedLayoutINS4_7SwizzleILi3ELi4ELi3EEENS4_18smem_ptr_flag_bitsILi16EEENST_INS5_IJNSA_ILi8EEESG_EEENS5_IJSG_SB_EEEEEEEvNS4_8identityES12_S1C_vS1D_EENS_8epilogue10collective18CollectiveEpilogueINS1F_22Sm90TmaWarpSpecializedILi4ELi2ELi16ELb1ELb0EEEJSH_NS5_IJNSA_ILi128EEENSA_ILi32EEEEEESI_SJ_SI_SJ_NS1F_6fusion15FusionCallbacksIS1J_NS1N_13LinCombEltActINS1F_6thread4SiLuESI_fSI_fLNS_15FloatRoundStyleE2EEESH_S1M_JEEES12_NS13_INS14_ILi2ELi4ELi3EEES17_NST_INS5_IJS18_S1L_EEENS5_IJS1L_SB_EEEEEEENS4_17SM75_U32x4_LDSM_NENS4_14SM90_TMA_STOREES1Z_NS4_17SM90_U32x4_STSM_NENS4_9Copy_AtomIJS22_NS_6half_tEEEEvEEEvvEEEEvNT_6ParamsE --------------------------
	.section	.nv.shared._ZN7cutlass13device_kernelINS_4gemm6kernel13GemmUniversalIN4cute5tupleIJiiiiEEENS1_10collective13CollectiveMmaINS1_34MainloopSm90TmaGmmaWarpSpecializedILi4ENS5_IJNS4_1CILi1EEESB_SB_EEENS1_35KernelTmaWarpSpecializedCooperativeEEENS5_IJNSA_ILi256EEENSA_ILi64EEESG_EEENS_10bfloat16_tENS5_IJlSB_lEEESI_SJ_NS4_8TiledMMAINS4_8MMA_AtomIJNS4_4SM904GMMA27MMA_64x64x16_F32BF16BF16_SSILNSN_5MajorE0ELSP_0ELNSN_7ScaleInE1ELSQ_1EEEEEENS4_6LayoutINS5_IJNSA_ILi2EEESB_SB_EEENS5_IJSB_NSA_ILi0EEESW_EEEEENS5_IJNS4_10UnderscoreESZ_SZ_EEEEENS4_13SM90_TMA_LOADENS4_14ComposedLayoutINS4_7SwizzleILi3ELi4ELi3EEENS4_18smem_ptr_flag_bitsILi16EEENST_INS5_IJNSA_ILi8EEESG_EEENS5_IJSG_SB_EEEEEEEvNS4_8identityES12_S1C_vS1D_EENS_8epilogue10collective18CollectiveEpilogueINS1F_22Sm90TmaWarpSpecializedILi4ELi2ELi16ELb1ELb0EEEJSH_NS5_IJNSA_ILi128EEENSA_ILi32EEEEEESI_SJ_SI_SJ_NS1F_6fusion15FusionCallbacksIS1J_NS1N_13LinCombEltActINS1F_6thread4SiLuESI_fSI_fLNS_15FloatRoundStyleE2EEESH_S1M_JEEES12_NS13_INS14_ILi2ELi4ELi3EEES17_NST_INS5_IJS18_S1L_EEENS5_IJS1L_SB_EEEEEEENS4_17SM75_U32x4_LDSM_NENS4_14SM90_TMA_STOREES1Z_NS4_17SM90_U32x4_STSM_NENS4_9Copy_AtomIJS22_NS_6half_tEEEEvEEEvvEEEEvNT_6ParamsE,"aw",@nobits
	.sectionflags	@""
	.align	16
	.zero		1024


//--------------------- .nv.shared.reserved.0     --------------------------
	.section	.nv.shared.reserved.0,"aw",@nobits
	.weak		__nv_reservedSMEM_offset_0_alias
	.size		__nv_reservedSMEM_offset_0_alias, 0, 0
	.other		__nv_reservedSMEM_offset_0_alias,@"STO_CUDA_RESERVED_SHARED STV_DEFAULT"
__nv_reservedSMEM_offset_0_alias:
	.zero		0


//--------------------- .nv.global                --------------------------
	.section	.nv.global,"aw",@nobits
.nv.global:
	.type		_ZN39_INTERNAL_032d57b8_4_k_cu_9ddddf14_38414cute1_E,@object
	.size		_ZN39_INTERNAL_032d57b8_4_k_cu_9ddddf14_38414cute1_E,(_ZN39_INTERNAL_032d57b8_4_k_cu_9ddddf14_38414cuda3std3__45__cpo6cbeginE - _ZN39_INTERNAL_032d57b8_4_k_cu_9ddddf14_38414cute1_E)
_ZN39_INTERNAL_032d57b8_4_k_cu_9ddddf14_38414cute1_E:
	.zero		1
	.type		_ZN39_INTERNAL_032d57b8_4_k_cu_9ddddf14_38414cuda3std3__45__cpo6cbeginE,@object
	.size		_ZN39_INTERNAL_032d57b8_4_k_cu_9ddddf14_38414cuda3std3__45__cpo6cbeginE,(_ZN39_INTERNAL_032d57b8_4_k_cu_9ddddf14_38414cuda3std3__48in_placeE - _ZN39_INTERNAL_032d57b8_4_k_cu_9ddddf14_38414cuda3std3__45__cpo6cbeginE)
_ZN39_INTERNAL_032d57b8_4_k_cu_9ddddf14_38414cuda3std3__45__cpo6cbeginE:
	.zero		1
	.type		_ZN39_INTERNAL_032d57b8_4_k_cu_9ddddf14_38414cuda3std3__48in_placeE,@object
	.size		_ZN39_INTERNAL_032d57b8_4_k_cu_9ddddf14_38414cuda3std3__48in_placeE,(_ZN39_INTERNAL_032d57b8_4_k_cu_9ddddf14_38414cuda3std6ranges3__45__cpo9iter_moveE - _ZN39_INTERNAL_032d57b8_4_k_cu_9ddddf14_38414cuda3std3__48in_placeE)
_ZN39_INTERNAL_032d57b8_4_k_cu_9ddddf14_38414cuda3std3__48in_placeE:
	.zero		1
	.type		_ZN39_INTERNAL_032d57b8_4_k_cu_9ddddf14_38414cuda3std6ranges3__45__cpo9iter_moveE,@object
	.size		_ZN39_INTERNAL_032d57b8_4_k_cu_9ddddf14_38414cuda3std6ranges3__45__cpo9iter_moveE,(_ZN39_INTERNAL_032d57b8_4_k_cu_9ddddf14_38414cuda3std3__45__cpo5beginE - _ZN39_INTERNAL_032d57b8_4_k_cu_9ddddf14_38414cuda3std6ranges3__45__cpo9iter_moveE)
_ZN39_INTERNAL_032d57b8_4_k_cu_9ddddf14_38414cuda3std6ranges3__45__cpo9iter_moveE:
	.zero		1
	.type		_ZN39_INTERNAL_032d57b8_4_k_cu_9ddddf14_38414cuda3std3__45__cpo5beginE,@object
	.size		_ZN39_INTERNAL_032d57b8_4_k_cu_9ddddf14_38414cuda3std3__45__cpo5beginE,(_ZN39_INTERNAL_032d57b8_4_k_cu_9ddddf14_38414cuda3std3__441_GLOBAL__N__032d57b8_4_k_cu_9ddddf14_38416ignoreE - _ZN39_INTERNAL_032d57b8_4_k_cu_9ddddf14_38414cuda3std3__45__cpo5beginE)
_ZN39_INTERNAL_032d57b8_4_k_cu_9ddddf14_38414cuda3std3__45__cpo5beginE:
	.zero		1
	.type		_ZN39_INTERNAL_032d57b8_4_k_cu_9ddddf14_38414cuda3std3__441_GLOBAL__N__032d57b8_4_k_cu_9ddddf14_38416ignoreE,@object
	.size		_ZN39_INTERNAL_032d57b8_4_k_cu_9ddddf14_38414cuda3std3__441_GLOBAL__N__032d57b8_4_k_cu_9ddddf14_38416ignoreE,(_ZN39_INTERNAL_032d57b8_4_k_cu_9ddddf14_38414cute7productE - _ZN39_INTERNAL_032d57b8_4_k_cu_9ddddf14_38414cuda3std3__441_GLOBAL__N__032d57b8_4_k_cu_9ddddf14_38416ignoreE)
_ZN39_INTERNAL_032d57b8_4_k_cu_9ddddf14_38414cuda3std3__441_GLOBAL__N__032d57b8_4_k_cu_9ddddf14_38416ignoreE:
	.zero		1
	.type		_ZN39_INTERNAL_032d57b8_4_k_cu_9ddddf14_38414cute7productE,@object
	.size		_ZN39_INTERNAL_032d57b8_4_k_cu_9ddddf14_38414cute7productE,(_ZN39_INTERNAL_032d57b8_4_k_cu_9ddddf14_38414cuda3std3__45__cpo3endE - _ZN39_INTERNAL_032d57b8_4_k_cu_9ddddf14_38414cute7productE)
_ZN39_INTERNAL_032d57b8_4_k_cu_9ddddf14_38414cute7productE:
	.zero		1
	.type		_ZN39_INTERNAL_032d57b8_4_k_cu_9ddddf14_38414cuda3std3__45__cpo3endE,@object
	.size		_ZN39_INTERNAL_032d57b8_4_k_cu_9ddddf14_38414cuda3std3__45__cpo3endE,(_ZN39_INTERNAL_032d57b8_4_k_cu_9ddddf14_38414cuda3std3__419piecewise_constructE - _ZN39_INTERNAL_032d57b8_4_k_cu_9ddddf14_38414cuda3std3__45__cpo3endE)
_ZN39_INTERNAL_032d57b8_4_k_cu_9ddddf14_38414cuda3std3__45__cpo3endE:
	.zero		1
	.type		_ZN39_INTERNAL_032d57b8_4_k_cu_9ddddf14_38414cuda3std3__419piecewise_constructE,@object
	.size		_ZN39_INTERNAL_032d57b8_4_k_cu_9ddddf14_38414cuda3std3__419piecewise_constructE,(_ZN39_INTERNAL_032d57b8_4_k_cu_9ddddf14_38414cuda3std3__45__cpo4cendE - _ZN39_INTERNAL_032d57b8_4_k_cu_9ddddf14_38414cuda3std3__419piecewise_constructE)
_ZN39_INTERNAL_032d57b8_4_k_cu_9ddddf14_38414cuda3std3__419piecewise_constructE:
	.zero		1
	.type		_ZN39_INTERNAL_032d57b8_4_k_cu_9ddddf14_38414cuda3std3__45__cpo4cendE,@object
	.size		_ZN39_INTERNAL_032d57b8_4_k_cu_9ddddf14_38414cuda3std3__45__cpo4cendE,(_ZN39_INTERNAL_032d57b8_4_k_cu_9ddddf14_38414cuda3std6ranges3__45__cpo4swapE - _ZN39_INTERNAL_032d57b8_4_k_cu_9ddddf14_38414cuda3std3__45__cpo4cendE)
_ZN39_INTERNAL_032d57b8_4_k_cu_9ddddf14_38414cuda3std3__45__cpo4cendE:
	.zero		1
	.type		_ZN39_INTERNAL_032d57b8_4_k_cu_9ddddf14_38414cuda3std6ranges3__45__cpo4swapE,@object
	.size		_ZN39_INTERNAL_032d57b8_4_k_cu_9ddddf14_38414cuda3std6ranges3__45__cpo4swapE,(.L_9 - _ZN39_INTERNAL_032d57b8_4_k_cu_9ddddf14_38414cuda3std6ranges3__45__cpo4swapE)
_ZN39_INTERNAL_032d57b8_4_k_cu_9ddddf14_38414cuda3std6ranges3__45__cpo4swapE:
	.zero		1
.L_9:


//--------------------- .nv.constant0._ZN7cutlass13device_kernelINS_4gemm6kernel13GemmUniversalIN4cute5tupleIJiiiiEEENS1_10collective13CollectiveMmaINS1_34MainloopSm90TmaGmmaWarpSpecializedILi4ENS5_IJNS4_1CILi1EEESB_SB_EEENS1_35KernelTmaWarpSpecializedCooperativeEEENS5_IJNSA_ILi256EEENSA_ILi64EEESG_EEENS_10bfloat16_tENS5_IJlSB_lEEESI_SJ_NS4_8TiledMMAINS4_8MMA_AtomIJNS4_4SM904GMMA27MMA_64x64x16_F32BF16BF16_SSILNSN_5MajorE0ELSP_0ELNSN_7ScaleInE1ELSQ_1EEEEEENS4_6LayoutINS5_IJNSA_ILi2EEESB_SB_EEENS5_IJSB_NSA_ILi0EEESW_EEEEENS5_IJNS4_10UnderscoreESZ_SZ_EEEEENS4_13SM90_TMA_LOADENS4_14ComposedLayoutINS4_7SwizzleILi3ELi4ELi3EEENS4_18smem_ptr_flag_bitsILi16EEENST_INS5_IJNSA_ILi8EEESG_EEENS5_IJSG_SB_EEEEEEEvNS4_8identityES12_S1C_vS1D_EENS_8epilogue10collective18CollectiveEpilogueINS1F_22Sm90TmaWarpSpecializedILi4ELi2ELi16ELb1ELb0EEEJSH_NS5_IJNSA_ILi128EEENSA_ILi32EEEEEESI_SJ_SI_SJ_NS1F_6fusion15FusionCallbacksIS1J_NS1N_13LinCombEltActINS1F_6thread4SiLuESI_fSI_fLNS_15FloatRoundStyleE2EEESH_S1M_JEEES12_NS13_INS14_ILi2ELi4ELi3EEES17_NST_INS5_IJS18_S1L_EEENS5_IJS1L_SB_EEEEEEENS4_17SM75_U32x4_LDSM_NENS4_14SM90_TMA_STOREES1Z_NS4_17SM90_U32x4_STSM_NENS4_9Copy_AtomIJS22_NS_6half_tEEEEvEEEvvEEEEvNT_6ParamsE --------------------------
	.section	.nv.constant0._ZN7cutlass13device_kernelINS_4gemm6kernel13GemmUniversalIN4cute5tupleIJiiiiEEENS1_10collective13CollectiveMmaINS1_34MainloopSm90TmaGmmaWarpSpecializedILi4ENS5_IJNS4_1CILi1EEESB_SB_EEENS1_35KernelTmaWarpSpecializedCooperativeEEENS5_IJNSA_ILi256EEENSA_ILi64EEESG_EEENS_10bfloat16_tENS5_IJlSB_lEEESI_SJ_NS4_8TiledMMAINS4_8MMA_AtomIJNS4_4SM904GMMA27MMA_64x64x16_F32BF16BF16_SSILNSN_5MajorE0ELSP_0ELNSN_7ScaleInE1ELSQ_1EEEEEENS4_6LayoutINS5_IJNSA_ILi2EEESB_SB_EEENS5_IJSB_NSA_ILi0EEESW_EEEEENS5_IJNS4_10UnderscoreESZ_SZ_EEEEENS4_13SM90_TMA_LOADENS4_14ComposedLayoutINS4_7SwizzleILi3ELi4ELi3EEENS4_18smem_ptr_flag_bitsILi16EEENST_INS5_IJNSA_ILi8EEESG_EEENS5_IJSG_SB_EEEEEEEvNS4_8identityES12_S1C_vS1D_EENS_8epilogue10collective18CollectiveEpilogueINS1F_22Sm90TmaWarpSpecializedILi4ELi2ELi16ELb1ELb0EEEJSH_NS5_IJNSA_ILi128EEENSA_ILi32EEEEEESI_SJ_SI_SJ_NS1F_6fusion15FusionCallbacksIS1J_NS1N_13LinCombEltActINS1F_6thread4SiLuESI_fSI_fLNS_15FloatRoundStyleE2EEESH_S1M_JEEES12_NS13_INS14_ILi2ELi4ELi3EEES17_NST_INS5_IJS18_S1L_EEENS5_IJS1L_SB_EEEEEEENS4_17SM75_U32x4_LDSM_NENS4_14SM90_TMA_STOREES1Z_NS4_17SM90_U32x4_STSM_NENS4_9Copy_AtomIJS22_NS_6half_tEEEEvEEEvvEEEEvNT_6ParamsE,"a",@progbits
	.sectionflags	@""
	.align	4
.nv.constant0._ZN7cutlass13device_kernelINS_4gemm6kernel13GemmUniversalIN4cute5tupleIJiiiiEEENS1_10collective13CollectiveMmaINS1_34MainloopSm90TmaGmmaWarpSpecializedILi4ENS5_IJNS4_1CILi1EEESB_SB_EEENS1_35KernelTmaWarpSpecializedCooperativeEEENS5_IJNSA_ILi256EEENSA_ILi64EEESG_EEENS_10bfloat16_tENS5_IJlSB_lEEESI_SJ_NS4_8TiledMMAINS4_8MMA_AtomIJNS4_4SM904GMMA27MMA_64x64x16_F32BF16BF16_SSILNSN_5MajorE0ELSP_0ELNSN_7ScaleInE1ELSQ_1EEEEEENS4_6LayoutINS5_IJNSA_ILi2EEESB_SB_EEENS5_IJSB_NSA_ILi0EEESW_EEEEENS5_IJNS4_10UnderscoreESZ_SZ_EEEEENS4_13SM90_TMA_LOADENS4_14ComposedLayoutINS4_7SwizzleILi3ELi4ELi3EEENS4_18smem_ptr_flag_bitsILi16EEENST_INS5_IJNSA_ILi8EEESG_EEENS5_IJSG_SB_EEEEEEEvNS4_8identityES12_S1C_vS1D_EENS_8epilogue10collective18CollectiveEpilogueINS1F_22Sm90TmaWarpSpecializedILi4ELi2ELi16ELb1ELb0EEEJSH_NS5_IJNSA_ILi128EEENSA_ILi32EEEEEESI_SJ_SI_SJ_NS1F_6fusion15FusionCallbacksIS1J_NS1N_13LinCombEltActINS1F_6thread4SiLuESI_fSI_fLNS_15FloatRoundStyleE2EEESH_S1M_JEEES12_NS13_INS14_ILi2ELi4ELi3EEES17_NST_INS5_IJS18_S1L_EEENS5_IJS1L_SB_EEEEEEENS4_17SM75_U32x4_LDSM_NENS4_14SM90_TMA_STOREES1Z_NS4_17SM90_U32x4_STSM_NENS4_9Copy_AtomIJS22_NS_6half_tEEEEvEEEvvEEEEvNT_6ParamsE:
	.zero		2432


//--------------------- SYMBOLS --------------------------

	.type		.nv.reservedSmem.offset0,@object
	.size		.nv.reservedSmem.offset0,0x4
	.type		__assertfail,@function
